//
// Generated by NVIDIA NVVM Compiler
//
// Compiler Build ID: CL-36424714
// Cuda compilation tools, release 13.0, V13.0.88
// Based on NVVM 20.0.0
//

.version 9.0
.target sm_100
.address_size 64

	// .globl	_Z24BLOCK_SPARSE_NT_CONDENSEILi16ELi32ELi128ELi4ELi4ELi4EEvPfS0_PiS1_S0_iii
// _ZZ24BLOCK_SPARSE_NT_CONDENSEILi16ELi32ELi128ELi4ELi4ELi4EEvPfS0_PiS1_S0_iiiE2As has been demoted
// _ZZ24BLOCK_SPARSE_NT_CONDENSEILi16ELi32ELi128ELi4ELi4ELi4EEvPfS0_PiS1_S0_iiiE2Bs has been demoted
// _ZZ24BLOCK_SPARSE_NT_CONDENSEILi16ELi32ELi128ELi4ELi4ELi4EEvPfS0_PiS1_S0_iiiE7m_index has been demoted

.visible .entry _Z24BLOCK_SPARSE_NT_CONDENSEILi16ELi32ELi128ELi4ELi4ELi4EEvPfS0_PiS1_S0_iii(
	.param .u64 .ptr .align 1 _Z24BLOCK_SPARSE_NT_CONDENSEILi16ELi32ELi128ELi4ELi4ELi4EEvPfS0_PiS1_S0_iii_param_0,
	.param .u64 .ptr .align 1 _Z24BLOCK_SPARSE_NT_CONDENSEILi16ELi32ELi128ELi4ELi4ELi4EEvPfS0_PiS1_S0_iii_param_1,
	.param .u64 .ptr .align 1 _Z24BLOCK_SPARSE_NT_CONDENSEILi16ELi32ELi128ELi4ELi4ELi4EEvPfS0_PiS1_S0_iii_param_2,
	.param .u64 .ptr .align 1 _Z24BLOCK_SPARSE_NT_CONDENSEILi16ELi32ELi128ELi4ELi4ELi4EEvPfS0_PiS1_S0_iii_param_3,
	.param .u64 .ptr .align 1 _Z24BLOCK_SPARSE_NT_CONDENSEILi16ELi32ELi128ELi4ELi4ELi4EEvPfS0_PiS1_S0_iii_param_4,
	.param .u32 _Z24BLOCK_SPARSE_NT_CONDENSEILi16ELi32ELi128ELi4ELi4ELi4EEvPfS0_PiS1_S0_iii_param_5,
	.param .u32 _Z24BLOCK_SPARSE_NT_CONDENSEILi16ELi32ELi128ELi4ELi4ELi4EEvPfS0_PiS1_S0_iii_param_6,
	.param .u32 _Z24BLOCK_SPARSE_NT_CONDENSEILi16ELi32ELi128ELi4ELi4ELi4EEvPfS0_PiS1_S0_iii_param_7
)
{
	.reg .pred 	%p<22>;
	.reg .b32 	%r<157>;
	.reg .b32 	%f<830>;
	.reg .b64 	%rd<65>;
	// demoted variable
	.shared .align 4 .b8 _ZZ24BLOCK_SPARSE_NT_CONDENSEILi16ELi32ELi128ELi4ELi4ELi4EEvPfS0_PiS1_S0_iiiE2As[2112];
	// demoted variable
	.shared .align 4 .b8 _ZZ24BLOCK_SPARSE_NT_CONDENSEILi16ELi32ELi128ELi4ELi4ELi4EEvPfS0_PiS1_S0_iiiE2Bs[16896];
	// demoted variable
	.shared .align 4 .b8 _ZZ24BLOCK_SPARSE_NT_CONDENSEILi16ELi32ELi128ELi4ELi4ELi4EEvPfS0_PiS1_S0_iiiE7m_index[64];
	ld.param.u64 	%rd4, [_Z24BLOCK_SPARSE_NT_CONDENSEILi16ELi32ELi128ELi4ELi4ELi4EEvPfS0_PiS1_S0_iii_param_0];
	ld.param.u64 	%rd5, [_Z24BLOCK_SPARSE_NT_CONDENSEILi16ELi32ELi128ELi4ELi4ELi4EEvPfS0_PiS1_S0_iii_param_1];
	ld.param.u64 	%rd7, [_Z24BLOCK_SPARSE_NT_CONDENSEILi16ELi32ELi128ELi4ELi4ELi4EEvPfS0_PiS1_S0_iii_param_2];
	ld.param.u64 	%rd6, [_Z24BLOCK_SPARSE_NT_CONDENSEILi16ELi32ELi128ELi4ELi4ELi4EEvPfS0_PiS1_S0_iii_param_3];
	ld.param.u64 	%rd8, [_Z24BLOCK_SPARSE_NT_CONDENSEILi16ELi32ELi128ELi4ELi4ELi4EEvPfS0_PiS1_S0_iii_param_4];
	ld.param.u32 	%r48, [_Z24BLOCK_SPARSE_NT_CONDENSEILi16ELi32ELi128ELi4ELi4ELi4EEvPfS0_PiS1_S0_iii_param_6];
	ld.param.u32 	%r49, [_Z24BLOCK_SPARSE_NT_CONDENSEILi16ELi32ELi128ELi4ELi4ELi4EEvPfS0_PiS1_S0_iii_param_7];
	cvta.to.global.u64 	%rd1, %rd8;
	cvta.to.global.u64 	%rd9, %rd7;
	mov.u32 	%r50, %ctaid.y;
	mov.u32 	%r1, %ctaid.x;
	mov.u32 	%r2, %tid.y;
	mov.u32 	%r3, %tid.x;
	shl.b32 	%r51, %r2, 5;
	add.s32 	%r4, %r51, %r3;
	shr.u32 	%r5, %r4, 3;
	mul.wide.u32 	%rd10, %r1, 4;
	add.s64 	%rd11, %rd9, %rd10;
	ld.global.u32 	%r52, [%rd11];
	shl.b32 	%r53, %r50, 4;
	add.s32 	%r6, %r52, %r53;
	ld.global.u32 	%r7, [%rd11+4];
	setp.le.s32 	%p1, %r7, %r6;
	@%p1 bra 	$L__BB0_40;
	add.s32 	%r54, %r6, 16;
	min.s32 	%r55, %r7, %r54;
	sub.s32 	%r8, %r55, %r6;
	setp.ge.s32 	%p2, %r4, %r8;
	@%p2 bra 	$L__BB0_3;
	add.s32 	%r56, %r6, %r4;
	cvta.to.global.u64 	%rd12, %rd6;
	mul.wide.s32 	%rd13, %r56, 4;
	add.s64 	%rd14, %rd12, %rd13;
	ld.global.u32 	%r57, [%rd14];
	shl.b32 	%r58, %r4, 2;
	mov.u32 	%r59, _ZZ24BLOCK_SPARSE_NT_CONDENSEILi16ELi32ELi128ELi4ELi4ELi4EEvPfS0_PiS1_S0_iiiE7m_index;
	add.s32 	%r60, %r59, %r58;
	st.shared.u32 	[%r60], %r57;
$L__BB0_3:
	bar.sync 	0;
	setp.lt.s32 	%p3, %r49, 128;
	@%p3 bra 	$L__BB0_40;
	cvta.to.global.u64 	%rd2, %rd5;
	shl.b32 	%r61, %r3, 2;
	and.b32  	%r62, %r61, 28;
	shl.b32 	%r63, %r1, 5;
	or.b32  	%r9, %r62, %r63;
	shl.b32 	%r64, %r5, 7;
	shl.b32 	%r65, %r3, 4;
	and.b32  	%r66, %r65, 112;
	or.b32  	%r67, %r64, %r66;
	mov.u32 	%r68, _ZZ24BLOCK_SPARSE_NT_CONDENSEILi16ELi32ELi128ELi4ELi4ELi4EEvPfS0_PiS1_S0_iiiE2As;
	add.s32 	%r10, %r68, %r67;
	shl.b32 	%r69, %r3, 9;
	and.b32  	%r70, %r69, 3584;
	add.s32 	%r71, %r5, %r70;
	shl.b32 	%r72, %r71, 2;
	mov.u32 	%r73, _ZZ24BLOCK_SPARSE_NT_CONDENSEILi16ELi32ELi128ELi4ELi4ELi4EEvPfS0_PiS1_S0_iiiE2Bs;
	add.s32 	%r11, %r73, %r72;
	add.s32 	%r12, %r73, %r61;
	shl.b32 	%r74, %r2, 2;
	mov.u32 	%r75, _ZZ24BLOCK_SPARSE_NT_CONDENSEILi16ELi32ELi128ELi4ELi4ELi4EEvPfS0_PiS1_S0_iiiE7m_index;
	add.s32 	%r13, %r75, %r74;
	add.s32 	%r14, %r2, 4;
	add.s32 	%r15, %r2, 8;
	add.s32 	%r16, %r2, 12;
	shr.s32 	%r76, %r49, 31;
	shr.u32 	%r77, %r76, 25;
	add.s32 	%r78, %r49, %r77;
	shr.s32 	%r79, %r78, 7;
	neg.s32 	%r156, %r79;
	add.s32 	%r155, %r3, 96;
	add.s32 	%r80, %r5, 64;
	mad.lo.s32 	%r81, %r48, %r80, %r63;
	add.s32 	%r154, %r81, %r62;
	shl.b32 	%r20, %r48, 7;
	add.s32 	%r82, %r5, 80;
	mad.lo.s32 	%r83, %r48, %r82, %r63;
	add.s32 	%r153, %r83, %r62;
	add.s32 	%r84, %r5, 96;
	mad.lo.s32 	%r85, %r48, %r84, %r63;
	add.s32 	%r152, %r85, %r62;
	add.s32 	%r86, %r5, 112;
	mad.lo.s32 	%r87, %r48, %r86, %r63;
	add.s32 	%r151, %r87, %r62;
	add.s32 	%r88, %r5, 32;
	mad.lo.s32 	%r89, %r48, %r88, %r63;
	add.s32 	%r150, %r89, %r62;
	add.s32 	%r90, %r5, 48;
	mad.lo.s32 	%r91, %r48, %r90, %r63;
	add.s32 	%r149, %r91, %r62;
	add.s32 	%r92, %r5, 16;
	mad.lo.s32 	%r93, %r48, %r92, %r63;
	add.s32 	%r148, %r93, %r62;
	mad.lo.s32 	%r94, %r48, %r5, %r63;
	add.s32 	%r147, %r94, %r62;
	cvta.to.global.u64 	%rd3, %rd4;
$L__BB0_5:
	setp.ge.s32 	%p4, %r5, %r8;
	mov.f32 	%f826, 0f00000000;
	mov.f32 	%f827, %f826;
	mov.f32 	%f828, %f826;
	mov.f32 	%f829, %f826;
	@%p4 bra 	$L__BB0_7;
	shl.b32 	%r95, %r5, 2;
	mov.u32 	%r96, _ZZ24BLOCK_SPARSE_NT_CONDENSEILi16ELi32ELi128ELi4ELi4ELi4EEvPfS0_PiS1_S0_iiiE7m_index;
	add.s32 	%r97, %r96, %r95;
	ld.shared.u32 	%r98, [%r97];
	mad.lo.s32 	%r99, %r98, %r48, %r9;
	mul.wide.s32 	%rd15, %r99, 4;
	add.s64 	%rd16, %rd3, %rd15;
	ld.global.v4.f32 	{%f829, %f828, %f827, %f826}, [%rd16];
$L__BB0_7:
	setp.ge.s32 	%p5, %r2, %r8;
	st.shared.v4.f32 	[%r10], {%f829, %f828, %f827, %f826};
	mul.wide.s32 	%rd17, %r147, 4;
	add.s64 	%rd18, %rd2, %rd17;
	ld.global.v4.f32 	{%f26, %f27, %f28, %f29}, [%rd18];
	st.shared.f32 	[%r11], %f26;
	st.shared.f32 	[%r11+512], %f27;
	st.shared.f32 	[%r11+1024], %f28;
	st.shared.f32 	[%r11+1536], %f29;
	mul.wide.s32 	%rd19, %r148, 4;
	add.s64 	%rd20, %rd2, %rd19;
	ld.global.v4.f32 	{%f30, %f31, %f32, %f33}, [%rd20];
	st.shared.f32 	[%r11+64], %f30;
	st.shared.f32 	[%r11+576], %f31;
	st.shared.f32 	[%r11+1088], %f32;
	st.shared.f32 	[%r11+1600], %f33;
	mul.wide.s32 	%rd21, %r150, 4;
	add.s64 	%rd22, %rd2, %rd21;
	ld.global.v4.f32 	{%f34, %f35, %f36, %f37}, [%rd22];
	st.shared.f32 	[%r11+128], %f34;
	st.shared.f32 	[%r11+640], %f35;
	st.shared.f32 	[%r11+1152], %f36;
	st.shared.f32 	[%r11+1664], %f37;
	mul.wide.s32 	%rd23, %r149, 4;
	add.s64 	%rd24, %rd2, %rd23;
	ld.global.v4.f32 	{%f38, %f39, %f40, %f41}, [%rd24];
	st.shared.f32 	[%r11+192], %f38;
	st.shared.f32 	[%r11+704], %f39;
	st.shared.f32 	[%r11+1216], %f40;
	st.shared.f32 	[%r11+1728], %f41;
	mul.wide.s32 	%rd25, %r154, 4;
	add.s64 	%rd26, %rd2, %rd25;
	ld.global.v4.f32 	{%f42, %f43, %f44, %f45}, [%rd26];
	st.shared.f32 	[%r11+256], %f42;
	st.shared.f32 	[%r11+768], %f43;
	st.shared.f32 	[%r11+1280], %f44;
	st.shared.f32 	[%r11+1792], %f45;
	mul.wide.s32 	%rd27, %r153, 4;
	add.s64 	%rd28, %rd2, %rd27;
	ld.global.v4.f32 	{%f46, %f47, %f48, %f49}, [%rd28];
	st.shared.f32 	[%r11+320], %f46;
	st.shared.f32 	[%r11+832], %f47;
	st.shared.f32 	[%r11+1344], %f48;
	st.shared.f32 	[%r11+1856], %f49;
	mul.wide.s32 	%rd29, %r152, 4;
	add.s64 	%rd30, %rd2, %rd29;
	ld.global.v4.f32 	{%f50, %f51, %f52, %f53}, [%rd30];
	st.shared.f32 	[%r11+384], %f50;
	st.shared.f32 	[%r11+896], %f51;
	st.shared.f32 	[%r11+1408], %f52;
	st.shared.f32 	[%r11+1920], %f53;
	mul.wide.s32 	%rd31, %r151, 4;
	add.s64 	%rd32, %rd2, %rd31;
	ld.global.v4.f32 	{%f54, %f55, %f56, %f57}, [%rd32];
	st.shared.f32 	[%r11+448], %f54;
	st.shared.f32 	[%r11+960], %f55;
	st.shared.f32 	[%r11+1472], %f56;
	st.shared.f32 	[%r11+1984], %f57;
	bar.sync 	0;
	shl.b32 	%r100, %r2, 7;
	mov.u32 	%r101, _ZZ24BLOCK_SPARSE_NT_CONDENSEILi16ELi32ELi128ELi4ELi4ELi4EEvPfS0_PiS1_S0_iiiE2As;
	add.s32 	%r102, %r101, %r100;
	ld.shared.f32 	%f58, [%r102];
	ld.shared.f32 	%f59, [%r102+512];
	ld.shared.f32 	%f60, [%r102+1024];
	ld.shared.f32 	%f61, [%r102+1536];
	ld.shared.f32 	%f62, [%r102+4];
	ld.shared.f32 	%f63, [%r102+516];
	ld.shared.f32 	%f64, [%r102+1028];
	ld.shared.f32 	%f65, [%r102+1540];
	ld.shared.f32 	%f66, [%r102+8];
	ld.shared.f32 	%f67, [%r102+520];
	ld.shared.f32 	%f68, [%r102+1032];
	ld.shared.f32 	%f69, [%r102+1544];
	ld.shared.f32 	%f70, [%r102+12];
	ld.shared.f32 	%f71, [%r102+524];
	ld.shared.f32 	%f72, [%r102+1036];
	ld.shared.f32 	%f73, [%r102+1548];
	ld.shared.f32 	%f74, [%r12];
	ld.shared.f32 	%f75, [%r12+128];
	ld.shared.f32 	%f76, [%r12+256];
	ld.shared.f32 	%f77, [%r12+384];
	ld.shared.f32 	%f78, [%r12+512];
	ld.shared.f32 	%f79, [%r12+640];
	ld.shared.f32 	%f80, [%r12+768];
	ld.shared.f32 	%f81, [%r12+896];
	ld.shared.f32 	%f82, [%r12+1024];
	ld.shared.f32 	%f83, [%r12+1152];
	ld.shared.f32 	%f84, [%r12+1280];
	ld.shared.f32 	%f85, [%r12+1408];
	ld.shared.f32 	%f86, [%r12+1536];
	ld.shared.f32 	%f87, [%r12+1664];
	ld.shared.f32 	%f88, [%r12+1792];
	ld.shared.f32 	%f89, [%r12+1920];
	fma.rn.f32 	%f90, %f58, %f74, 0f00000000;
	fma.rn.f32 	%f91, %f62, %f78, %f90;
	fma.rn.f32 	%f92, %f66, %f82, %f91;
	fma.rn.f32 	%f93, %f70, %f86, %f92;
	fma.rn.f32 	%f94, %f59, %f74, 0f00000000;
	fma.rn.f32 	%f95, %f63, %f78, %f94;
	fma.rn.f32 	%f96, %f67, %f82, %f95;
	fma.rn.f32 	%f97, %f71, %f86, %f96;
	fma.rn.f32 	%f98, %f60, %f74, 0f00000000;
	fma.rn.f32 	%f99, %f64, %f78, %f98;
	fma.rn.f32 	%f100, %f68, %f82, %f99;
	fma.rn.f32 	%f101, %f72, %f86, %f100;
	fma.rn.f32 	%f102, %f61, %f74, 0f00000000;
	fma.rn.f32 	%f103, %f65, %f78, %f102;
	fma.rn.f32 	%f104, %f69, %f82, %f103;
	fma.rn.f32 	%f105, %f73, %f86, %f104;
	fma.rn.f32 	%f106, %f58, %f75, 0f00000000;
	fma.rn.f32 	%f107, %f62, %f79, %f106;
	fma.rn.f32 	%f108, %f66, %f83, %f107;
	fma.rn.f32 	%f109, %f70, %f87, %f108;
	fma.rn.f32 	%f110, %f59, %f75, 0f00000000;
	fma.rn.f32 	%f111, %f63, %f79, %f110;
	fma.rn.f32 	%f112, %f67, %f83, %f111;
	fma.rn.f32 	%f113, %f71, %f87, %f112;
	fma.rn.f32 	%f114, %f60, %f75, 0f00000000;
	fma.rn.f32 	%f115, %f64, %f79, %f114;
	fma.rn.f32 	%f116, %f68, %f83, %f115;
	fma.rn.f32 	%f117, %f72, %f87, %f116;
	fma.rn.f32 	%f118, %f61, %f75, 0f00000000;
	fma.rn.f32 	%f119, %f65, %f79, %f118;
	fma.rn.f32 	%f120, %f69, %f83, %f119;
	fma.rn.f32 	%f121, %f73, %f87, %f120;
	fma.rn.f32 	%f122, %f58, %f76, 0f00000000;
	fma.rn.f32 	%f123, %f62, %f80, %f122;
	fma.rn.f32 	%f124, %f66, %f84, %f123;
	fma.rn.f32 	%f125, %f70, %f88, %f124;
	fma.rn.f32 	%f126, %f59, %f76, 0f00000000;
	fma.rn.f32 	%f127, %f63, %f80, %f126;
	fma.rn.f32 	%f128, %f67, %f84, %f127;
	fma.rn.f32 	%f129, %f71, %f88, %f128;
	fma.rn.f32 	%f130, %f60, %f76, 0f00000000;
	fma.rn.f32 	%f131, %f64, %f80, %f130;
	fma.rn.f32 	%f132, %f68, %f84, %f131;
	fma.rn.f32 	%f133, %f72, %f88, %f132;
	fma.rn.f32 	%f134, %f61, %f76, 0f00000000;
	fma.rn.f32 	%f135, %f65, %f80, %f134;
	fma.rn.f32 	%f136, %f69, %f84, %f135;
	fma.rn.f32 	%f137, %f73, %f88, %f136;
	fma.rn.f32 	%f138, %f58, %f77, 0f00000000;
	fma.rn.f32 	%f139, %f62, %f81, %f138;
	fma.rn.f32 	%f140, %f66, %f85, %f139;
	fma.rn.f32 	%f141, %f70, %f89, %f140;
	fma.rn.f32 	%f142, %f59, %f77, 0f00000000;
	fma.rn.f32 	%f143, %f63, %f81, %f142;
	fma.rn.f32 	%f144, %f67, %f85, %f143;
	fma.rn.f32 	%f145, %f71, %f89, %f144;
	fma.rn.f32 	%f146, %f60, %f77, 0f00000000;
	fma.rn.f32 	%f147, %f64, %f81, %f146;
	fma.rn.f32 	%f148, %f68, %f85, %f147;
	fma.rn.f32 	%f149, %f72, %f89, %f148;
	fma.rn.f32 	%f150, %f61, %f77, 0f00000000;
	fma.rn.f32 	%f151, %f65, %f81, %f150;
	fma.rn.f32 	%f152, %f69, %f85, %f151;
	fma.rn.f32 	%f153, %f73, %f89, %f152;
	ld.shared.f32 	%f154, [%r102+16];
	ld.shared.f32 	%f155, [%r102+528];
	ld.shared.f32 	%f156, [%r102+1040];
	ld.shared.f32 	%f157, [%r102+1552];
	ld.shared.f32 	%f158, [%r102+20];
	ld.shared.f32 	%f159, [%r102+532];
	ld.shared.f32 	%f160, [%r102+1044];
	ld.shared.f32 	%f161, [%r102+1556];
	ld.shared.f32 	%f162, [%r102+24];
	ld.shared.f32 	%f163, [%r102+536];
	ld.shared.f32 	%f164, [%r102+1048];
	ld.shared.f32 	%f165, [%r102+1560];
	ld.shared.f32 	%f166, [%r102+28];
	ld.shared.f32 	%f167, [%r102+540];
	ld.shared.f32 	%f168, [%r102+1052];
	ld.shared.f32 	%f169, [%r102+1564];
	ld.shared.f32 	%f170, [%r12+2048];
	ld.shared.f32 	%f171, [%r12+2176];
	ld.shared.f32 	%f172, [%r12+2304];
	ld.shared.f32 	%f173, [%r12+2432];
	ld.shared.f32 	%f174, [%r12+2560];
	ld.shared.f32 	%f175, [%r12+2688];
	ld.shared.f32 	%f176, [%r12+2816];
	ld.shared.f32 	%f177, [%r12+2944];
	ld.shared.f32 	%f178, [%r12+3072];
	ld.shared.f32 	%f179, [%r12+3200];
	ld.shared.f32 	%f180, [%r12+3328];
	ld.shared.f32 	%f181, [%r12+3456];
	ld.shared.f32 	%f182, [%r12+3584];
	ld.shared.f32 	%f183, [%r12+3712];
	ld.shared.f32 	%f184, [%r12+3840];
	ld.shared.f32 	%f185, [%r12+3968];
	fma.rn.f32 	%f186, %f154, %f170, %f93;
	fma.rn.f32 	%f187, %f158, %f174, %f186;
	fma.rn.f32 	%f188, %f162, %f178, %f187;
	fma.rn.f32 	%f189, %f166, %f182, %f188;
	fma.rn.f32 	%f190, %f155, %f170, %f97;
	fma.rn.f32 	%f191, %f159, %f174, %f190;
	fma.rn.f32 	%f192, %f163, %f178, %f191;
	fma.rn.f32 	%f193, %f167, %f182, %f192;
	fma.rn.f32 	%f194, %f156, %f170, %f101;
	fma.rn.f32 	%f195, %f160, %f174, %f194;
	fma.rn.f32 	%f196, %f164, %f178, %f195;
	fma.rn.f32 	%f197, %f168, %f182, %f196;
	fma.rn.f32 	%f198, %f157, %f170, %f105;
	fma.rn.f32 	%f199, %f161, %f174, %f198;
	fma.rn.f32 	%f200, %f165, %f178, %f199;
	fma.rn.f32 	%f201, %f169, %f182, %f200;
	fma.rn.f32 	%f202, %f154, %f171, %f109;
	fma.rn.f32 	%f203, %f158, %f175, %f202;
	fma.rn.f32 	%f204, %f162, %f179, %f203;
	fma.rn.f32 	%f205, %f166, %f183, %f204;
	fma.rn.f32 	%f206, %f155, %f171, %f113;
	fma.rn.f32 	%f207, %f159, %f175, %f206;
	fma.rn.f32 	%f208, %f163, %f179, %f207;
	fma.rn.f32 	%f209, %f167, %f183, %f208;
	fma.rn.f32 	%f210, %f156, %f171, %f117;
	fma.rn.f32 	%f211, %f160, %f175, %f210;
	fma.rn.f32 	%f212, %f164, %f179, %f211;
	fma.rn.f32 	%f213, %f168, %f183, %f212;
	fma.rn.f32 	%f214, %f157, %f171, %f121;
	fma.rn.f32 	%f215, %f161, %f175, %f214;
	fma.rn.f32 	%f216, %f165, %f179, %f215;
	fma.rn.f32 	%f217, %f169, %f183, %f216;
	fma.rn.f32 	%f218, %f154, %f172, %f125;
	fma.rn.f32 	%f219, %f158, %f176, %f218;
	fma.rn.f32 	%f220, %f162, %f180, %f219;
	fma.rn.f32 	%f221, %f166, %f184, %f220;
	fma.rn.f32 	%f222, %f155, %f172, %f129;
	fma.rn.f32 	%f223, %f159, %f176, %f222;
	fma.rn.f32 	%f224, %f163, %f180, %f223;
	fma.rn.f32 	%f225, %f167, %f184, %f224;
	fma.rn.f32 	%f226, %f156, %f172, %f133;
	fma.rn.f32 	%f227, %f160, %f176, %f226;
	fma.rn.f32 	%f228, %f164, %f180, %f227;
	fma.rn.f32 	%f229, %f168, %f184, %f228;
	fma.rn.f32 	%f230, %f157, %f172, %f137;
	fma.rn.f32 	%f231, %f161, %f176, %f230;
	fma.rn.f32 	%f232, %f165, %f180, %f231;
	fma.rn.f32 	%f233, %f169, %f184, %f232;
	fma.rn.f32 	%f234, %f154, %f173, %f141;
	fma.rn.f32 	%f235, %f158, %f177, %f234;
	fma.rn.f32 	%f236, %f162, %f181, %f235;
	fma.rn.f32 	%f237, %f166, %f185, %f236;
	fma.rn.f32 	%f238, %f155, %f173, %f145;
	fma.rn.f32 	%f239, %f159, %f177, %f238;
	fma.rn.f32 	%f240, %f163, %f181, %f239;
	fma.rn.f32 	%f241, %f167, %f185, %f240;
	fma.rn.f32 	%f242, %f156, %f173, %f149;
	fma.rn.f32 	%f243, %f160, %f177, %f242;
	fma.rn.f32 	%f244, %f164, %f181, %f243;
	fma.rn.f32 	%f245, %f168, %f185, %f244;
	fma.rn.f32 	%f246, %f157, %f173, %f153;
	fma.rn.f32 	%f247, %f161, %f177, %f246;
	fma.rn.f32 	%f248, %f165, %f181, %f247;
	fma.rn.f32 	%f249, %f169, %f185, %f248;
	ld.shared.f32 	%f250, [%r102+32];
	ld.shared.f32 	%f251, [%r102+544];
	ld.shared.f32 	%f252, [%r102+1056];
	ld.shared.f32 	%f253, [%r102+1568];
	ld.shared.f32 	%f254, [%r102+36];
	ld.shared.f32 	%f255, [%r102+548];
	ld.shared.f32 	%f256, [%r102+1060];
	ld.shared.f32 	%f257, [%r102+1572];
	ld.shared.f32 	%f258, [%r102+40];
	ld.shared.f32 	%f259, [%r102+552];
	ld.shared.f32 	%f260, [%r102+1064];
	ld.shared.f32 	%f261, [%r102+1576];
	ld.shared.f32 	%f262, [%r102+44];
	ld.shared.f32 	%f263, [%r102+556];
	ld.shared.f32 	%f264, [%r102+1068];
	ld.shared.f32 	%f265, [%r102+1580];
	ld.shared.f32 	%f266, [%r12+4096];
	ld.shared.f32 	%f267, [%r12+4224];
	ld.shared.f32 	%f268, [%r12+4352];
	ld.shared.f32 	%f269, [%r12+4480];
	ld.shared.f32 	%f270, [%r12+4608];
	ld.shared.f32 	%f271, [%r12+4736];
	ld.shared.f32 	%f272, [%r12+4864];
	ld.shared.f32 	%f273, [%r12+4992];
	ld.shared.f32 	%f274, [%r12+5120];
	ld.shared.f32 	%f275, [%r12+5248];
	ld.shared.f32 	%f276, [%r12+5376];
	ld.shared.f32 	%f277, [%r12+5504];
	ld.shared.f32 	%f278, [%r12+5632];
	ld.shared.f32 	%f279, [%r12+5760];
	ld.shared.f32 	%f280, [%r12+5888];
	ld.shared.f32 	%f281, [%r12+6016];
	fma.rn.f32 	%f282, %f250, %f266, %f189;
	fma.rn.f32 	%f283, %f254, %f270, %f282;
	fma.rn.f32 	%f284, %f258, %f274, %f283;
	fma.rn.f32 	%f285, %f262, %f278, %f284;
	fma.rn.f32 	%f286, %f251, %f266, %f193;
	fma.rn.f32 	%f287, %f255, %f270, %f286;
	fma.rn.f32 	%f288, %f259, %f274, %f287;
	fma.rn.f32 	%f289, %f263, %f278, %f288;
	fma.rn.f32 	%f290, %f252, %f266, %f197;
	fma.rn.f32 	%f291, %f256, %f270, %f290;
	fma.rn.f32 	%f292, %f260, %f274, %f291;
	fma.rn.f32 	%f293, %f264, %f278, %f292;
	fma.rn.f32 	%f294, %f253, %f266, %f201;
	fma.rn.f32 	%f295, %f257, %f270, %f294;
	fma.rn.f32 	%f296, %f261, %f274, %f295;
	fma.rn.f32 	%f297, %f265, %f278, %f296;
	fma.rn.f32 	%f298, %f250, %f267, %f205;
	fma.rn.f32 	%f299, %f254, %f271, %f298;
	fma.rn.f32 	%f300, %f258, %f275, %f299;
	fma.rn.f32 	%f301, %f262, %f279, %f300;
	fma.rn.f32 	%f302, %f251, %f267, %f209;
	fma.rn.f32 	%f303, %f255, %f271, %f302;
	fma.rn.f32 	%f304, %f259, %f275, %f303;
	fma.rn.f32 	%f305, %f263, %f279, %f304;
	fma.rn.f32 	%f306, %f252, %f267, %f213;
	fma.rn.f32 	%f307, %f256, %f271, %f306;
	fma.rn.f32 	%f308, %f260, %f275, %f307;
	fma.rn.f32 	%f309, %f264, %f279, %f308;
	fma.rn.f32 	%f310, %f253, %f267, %f217;
	fma.rn.f32 	%f311, %f257, %f271, %f310;
	fma.rn.f32 	%f312, %f261, %f275, %f311;
	fma.rn.f32 	%f313, %f265, %f279, %f312;
	fma.rn.f32 	%f314, %f250, %f268, %f221;
	fma.rn.f32 	%f315, %f254, %f272, %f314;
	fma.rn.f32 	%f316, %f258, %f276, %f315;
	fma.rn.f32 	%f317, %f262, %f280, %f316;
	fma.rn.f32 	%f318, %f251, %f268, %f225;
	fma.rn.f32 	%f319, %f255, %f272, %f318;
	fma.rn.f32 	%f320, %f259, %f276, %f319;
	fma.rn.f32 	%f321, %f263, %f280, %f320;
	fma.rn.f32 	%f322, %f252, %f268, %f229;
	fma.rn.f32 	%f323, %f256, %f272, %f322;
	fma.rn.f32 	%f324, %f260, %f276, %f323;
	fma.rn.f32 	%f325, %f264, %f280, %f324;
	fma.rn.f32 	%f326, %f253, %f268, %f233;
	fma.rn.f32 	%f327, %f257, %f272, %f326;
	fma.rn.f32 	%f328, %f261, %f276, %f327;
	fma.rn.f32 	%f329, %f265, %f280, %f328;
	fma.rn.f32 	%f330, %f250, %f269, %f237;
	fma.rn.f32 	%f331, %f254, %f273, %f330;
	fma.rn.f32 	%f332, %f258, %f277, %f331;
	fma.rn.f32 	%f333, %f262, %f281, %f332;
	fma.rn.f32 	%f334, %f251, %f269, %f241;
	fma.rn.f32 	%f335, %f255, %f273, %f334;
	fma.rn.f32 	%f336, %f259, %f277, %f335;
	fma.rn.f32 	%f337, %f263, %f281, %f336;
	fma.rn.f32 	%f338, %f252, %f269, %f245;
	fma.rn.f32 	%f339, %f256, %f273, %f338;
	fma.rn.f32 	%f340, %f260, %f277, %f339;
	fma.rn.f32 	%f341, %f264, %f281, %f340;
	fma.rn.f32 	%f342, %f253, %f269, %f249;
	fma.rn.f32 	%f343, %f257, %f273, %f342;
	fma.rn.f32 	%f344, %f261, %f277, %f343;
	fma.rn.f32 	%f345, %f265, %f281, %f344;
	ld.shared.f32 	%f346, [%r102+48];
	ld.shared.f32 	%f347, [%r102+560];
	ld.shared.f32 	%f348, [%r102+1072];
	ld.shared.f32 	%f349, [%r102+1584];
	ld.shared.f32 	%f350, [%r102+52];
	ld.shared.f32 	%f351, [%r102+564];
	ld.shared.f32 	%f352, [%r102+1076];
	ld.shared.f32 	%f353, [%r102+1588];
	ld.shared.f32 	%f354, [%r102+56];
	ld.shared.f32 	%f355, [%r102+568];
	ld.shared.f32 	%f356, [%r102+1080];
	ld.shared.f32 	%f357, [%r102+1592];
	ld.shared.f32 	%f358, [%r102+60];
	ld.shared.f32 	%f359, [%r102+572];
	ld.shared.f32 	%f360, [%r102+1084];
	ld.shared.f32 	%f361, [%r102+1596];
	ld.shared.f32 	%f362, [%r12+6144];
	ld.shared.f32 	%f363, [%r12+6272];
	ld.shared.f32 	%f364, [%r12+6400];
	ld.shared.f32 	%f365, [%r12+6528];
	ld.shared.f32 	%f366, [%r12+6656];
	ld.shared.f32 	%f367, [%r12+6784];
	ld.shared.f32 	%f368, [%r12+6912];
	ld.shared.f32 	%f369, [%r12+7040];
	ld.shared.f32 	%f370, [%r12+7168];
	ld.shared.f32 	%f371, [%r12+7296];
	ld.shared.f32 	%f372, [%r12+7424];
	ld.shared.f32 	%f373, [%r12+7552];
	ld.shared.f32 	%f374, [%r12+7680];
	ld.shared.f32 	%f375, [%r12+7808];
	ld.shared.f32 	%f376, [%r12+7936];
	ld.shared.f32 	%f377, [%r12+8064];
	fma.rn.f32 	%f378, %f346, %f362, %f285;
	fma.rn.f32 	%f379, %f350, %f366, %f378;
	fma.rn.f32 	%f380, %f354, %f370, %f379;
	fma.rn.f32 	%f381, %f358, %f374, %f380;
	fma.rn.f32 	%f382, %f347, %f362, %f289;
	fma.rn.f32 	%f383, %f351, %f366, %f382;
	fma.rn.f32 	%f384, %f355, %f370, %f383;
	fma.rn.f32 	%f385, %f359, %f374, %f384;
	fma.rn.f32 	%f386, %f348, %f362, %f293;
	fma.rn.f32 	%f387, %f352, %f366, %f386;
	fma.rn.f32 	%f388, %f356, %f370, %f387;
	fma.rn.f32 	%f389, %f360, %f374, %f388;
	fma.rn.f32 	%f390, %f349, %f362, %f297;
	fma.rn.f32 	%f391, %f353, %f366, %f390;
	fma.rn.f32 	%f392, %f357, %f370, %f391;
	fma.rn.f32 	%f393, %f361, %f374, %f392;
	fma.rn.f32 	%f394, %f346, %f363, %f301;
	fma.rn.f32 	%f395, %f350, %f367, %f394;
	fma.rn.f32 	%f396, %f354, %f371, %f395;
	fma.rn.f32 	%f397, %f358, %f375, %f396;
	fma.rn.f32 	%f398, %f347, %f363, %f305;
	fma.rn.f32 	%f399, %f351, %f367, %f398;
	fma.rn.f32 	%f400, %f355, %f371, %f399;
	fma.rn.f32 	%f401, %f359, %f375, %f400;
	fma.rn.f32 	%f402, %f348, %f363, %f309;
	fma.rn.f32 	%f403, %f352, %f367, %f402;
	fma.rn.f32 	%f404, %f356, %f371, %f403;
	fma.rn.f32 	%f405, %f360, %f375, %f404;
	fma.rn.f32 	%f406, %f349, %f363, %f313;
	fma.rn.f32 	%f407, %f353, %f367, %f406;
	fma.rn.f32 	%f408, %f357, %f371, %f407;
	fma.rn.f32 	%f409, %f361, %f375, %f408;
	fma.rn.f32 	%f410, %f346, %f364, %f317;
	fma.rn.f32 	%f411, %f350, %f368, %f410;
	fma.rn.f32 	%f412, %f354, %f372, %f411;
	fma.rn.f32 	%f413, %f358, %f376, %f412;
	fma.rn.f32 	%f414, %f347, %f364, %f321;
	fma.rn.f32 	%f415, %f351, %f368, %f414;
	fma.rn.f32 	%f416, %f355, %f372, %f415;
	fma.rn.f32 	%f417, %f359, %f376, %f416;
	fma.rn.f32 	%f418, %f348, %f364, %f325;
	fma.rn.f32 	%f419, %f352, %f368, %f418;
	fma.rn.f32 	%f420, %f356, %f372, %f419;
	fma.rn.f32 	%f421, %f360, %f376, %f420;
	fma.rn.f32 	%f422, %f349, %f364, %f329;
	fma.rn.f32 	%f423, %f353, %f368, %f422;
	fma.rn.f32 	%f424, %f357, %f372, %f423;
	fma.rn.f32 	%f425, %f361, %f376, %f424;
	fma.rn.f32 	%f426, %f346, %f365, %f333;
	fma.rn.f32 	%f427, %f350, %f369, %f426;
	fma.rn.f32 	%f428, %f354, %f373, %f427;
	fma.rn.f32 	%f429, %f358, %f377, %f428;
	fma.rn.f32 	%f430, %f347, %f365, %f337;
	fma.rn.f32 	%f431, %f351, %f369, %f430;
	fma.rn.f32 	%f432, %f355, %f373, %f431;
	fma.rn.f32 	%f433, %f359, %f377, %f432;
	fma.rn.f32 	%f434, %f348, %f365, %f341;
	fma.rn.f32 	%f435, %f352, %f369, %f434;
	fma.rn.f32 	%f436, %f356, %f373, %f435;
	fma.rn.f32 	%f437, %f360, %f377, %f436;
	fma.rn.f32 	%f438, %f349, %f365, %f345;
	fma.rn.f32 	%f439, %f353, %f369, %f438;
	fma.rn.f32 	%f440, %f357, %f373, %f439;
	fma.rn.f32 	%f441, %f361, %f377, %f440;
	ld.shared.f32 	%f442, [%r102+64];
	ld.shared.f32 	%f443, [%r102+576];
	ld.shared.f32 	%f444, [%r102+1088];
	ld.shared.f32 	%f445, [%r102+1600];
	ld.shared.f32 	%f446, [%r102+68];
	ld.shared.f32 	%f447, [%r102+580];
	ld.shared.f32 	%f448, [%r102+1092];
	ld.shared.f32 	%f449, [%r102+1604];
	ld.shared.f32 	%f450, [%r102+72];
	ld.shared.f32 	%f451, [%r102+584];
	ld.shared.f32 	%f452, [%r102+1096];
	ld.shared.f32 	%f453, [%r102+1608];
	ld.shared.f32 	%f454, [%r102+76];
	ld.shared.f32 	%f455, [%r102+588];
	ld.shared.f32 	%f456, [%r102+1100];
	ld.shared.f32 	%f457, [%r102+1612];
	ld.shared.f32 	%f458, [%r12+8192];
	ld.shared.f32 	%f459, [%r12+8320];
	ld.shared.f32 	%f460, [%r12+8448];
	ld.shared.f32 	%f461, [%r12+8576];
	ld.shared.f32 	%f462, [%r12+8704];
	ld.shared.f32 	%f463, [%r12+8832];
	ld.shared.f32 	%f464, [%r12+8960];
	ld.shared.f32 	%f465, [%r12+9088];
	ld.shared.f32 	%f466, [%r12+9216];
	ld.shared.f32 	%f467, [%r12+9344];
	ld.shared.f32 	%f468, [%r12+9472];
	ld.shared.f32 	%f469, [%r12+9600];
	ld.shared.f32 	%f470, [%r12+9728];
	ld.shared.f32 	%f471, [%r12+9856];
	ld.shared.f32 	%f472, [%r12+9984];
	ld.shared.f32 	%f473, [%r12+10112];
	fma.rn.f32 	%f474, %f442, %f458, %f381;
	fma.rn.f32 	%f475, %f446, %f462, %f474;
	fma.rn.f32 	%f476, %f450, %f466, %f475;
	fma.rn.f32 	%f477, %f454, %f470, %f476;
	fma.rn.f32 	%f478, %f443, %f458, %f385;
	fma.rn.f32 	%f479, %f447, %f462, %f478;
	fma.rn.f32 	%f480, %f451, %f466, %f479;
	fma.rn.f32 	%f481, %f455, %f470, %f480;
	fma.rn.f32 	%f482, %f444, %f458, %f389;
	fma.rn.f32 	%f483, %f448, %f462, %f482;
	fma.rn.f32 	%f484, %f452, %f466, %f483;
	fma.rn.f32 	%f485, %f456, %f470, %f484;
	fma.rn.f32 	%f486, %f445, %f458, %f393;
	fma.rn.f32 	%f487, %f449, %f462, %f486;
	fma.rn.f32 	%f488, %f453, %f466, %f487;
	fma.rn.f32 	%f489, %f457, %f470, %f488;
	fma.rn.f32 	%f490, %f442, %f459, %f397;
	fma.rn.f32 	%f491, %f446, %f463, %f490;
	fma.rn.f32 	%f492, %f450, %f467, %f491;
	fma.rn.f32 	%f493, %f454, %f471, %f492;
	fma.rn.f32 	%f494, %f443, %f459, %f401;
	fma.rn.f32 	%f495, %f447, %f463, %f494;
	fma.rn.f32 	%f496, %f451, %f467, %f495;
	fma.rn.f32 	%f497, %f455, %f471, %f496;
	fma.rn.f32 	%f498, %f444, %f459, %f405;
	fma.rn.f32 	%f499, %f448, %f463, %f498;
	fma.rn.f32 	%f500, %f452, %f467, %f499;
	fma.rn.f32 	%f501, %f456, %f471, %f500;
	fma.rn.f32 	%f502, %f445, %f459, %f409;
	fma.rn.f32 	%f503, %f449, %f463, %f502;
	fma.rn.f32 	%f504, %f453, %f467, %f503;
	fma.rn.f32 	%f505, %f457, %f471, %f504;
	fma.rn.f32 	%f506, %f442, %f460, %f413;
	fma.rn.f32 	%f507, %f446, %f464, %f506;
	fma.rn.f32 	%f508, %f450, %f468, %f507;
	fma.rn.f32 	%f509, %f454, %f472, %f508;
	fma.rn.f32 	%f510, %f443, %f460, %f417;
	fma.rn.f32 	%f511, %f447, %f464, %f510;
	fma.rn.f32 	%f512, %f451, %f468, %f511;
	fma.rn.f32 	%f513, %f455, %f472, %f512;
	fma.rn.f32 	%f514, %f444, %f460, %f421;
	fma.rn.f32 	%f515, %f448, %f464, %f514;
	fma.rn.f32 	%f516, %f452, %f468, %f515;
	fma.rn.f32 	%f517, %f456, %f472, %f516;
	fma.rn.f32 	%f518, %f445, %f460, %f425;
	fma.rn.f32 	%f519, %f449, %f464, %f518;
	fma.rn.f32 	%f520, %f453, %f468, %f519;
	fma.rn.f32 	%f521, %f457, %f472, %f520;
	fma.rn.f32 	%f522, %f442, %f461, %f429;
	fma.rn.f32 	%f523, %f446, %f465, %f522;
	fma.rn.f32 	%f524, %f450, %f469, %f523;
	fma.rn.f32 	%f525, %f454, %f473, %f524;
	fma.rn.f32 	%f526, %f443, %f461, %f433;
	fma.rn.f32 	%f527, %f447, %f465, %f526;
	fma.rn.f32 	%f528, %f451, %f469, %f527;
	fma.rn.f32 	%f529, %f455, %f473, %f528;
	fma.rn.f32 	%f530, %f444, %f461, %f437;
	fma.rn.f32 	%f531, %f448, %f465, %f530;
	fma.rn.f32 	%f532, %f452, %f469, %f531;
	fma.rn.f32 	%f533, %f456, %f473, %f532;
	fma.rn.f32 	%f534, %f445, %f461, %f441;
	fma.rn.f32 	%f535, %f449, %f465, %f534;
	fma.rn.f32 	%f536, %f453, %f469, %f535;
	fma.rn.f32 	%f537, %f457, %f473, %f536;
	ld.shared.f32 	%f538, [%r102+80];
	ld.shared.f32 	%f539, [%r102+592];
	ld.shared.f32 	%f540, [%r102+1104];
	ld.shared.f32 	%f541, [%r102+1616];
	ld.shared.f32 	%f542, [%r102+84];
	ld.shared.f32 	%f543, [%r102+596];
	ld.shared.f32 	%f544, [%r102+1108];
	ld.shared.f32 	%f545, [%r102+1620];
	ld.shared.f32 	%f546, [%r102+88];
	ld.shared.f32 	%f547, [%r102+600];
	ld.shared.f32 	%f548, [%r102+1112];
	ld.shared.f32 	%f549, [%r102+1624];
	ld.shared.f32 	%f550, [%r102+92];
	ld.shared.f32 	%f551, [%r102+604];
	ld.shared.f32 	%f552, [%r102+1116];
	ld.shared.f32 	%f553, [%r102+1628];
	ld.shared.f32 	%f554, [%r12+10240];
	ld.shared.f32 	%f555, [%r12+10368];
	ld.shared.f32 	%f556, [%r12+10496];
	ld.shared.f32 	%f557, [%r12+10624];
	ld.shared.f32 	%f558, [%r12+10752];
	ld.shared.f32 	%f559, [%r12+10880];
	ld.shared.f32 	%f560, [%r12+11008];
	ld.shared.f32 	%f561, [%r12+11136];
	ld.shared.f32 	%f562, [%r12+11264];
	ld.shared.f32 	%f563, [%r12+11392];
	ld.shared.f32 	%f564, [%r12+11520];
	ld.shared.f32 	%f565, [%r12+11648];
	ld.shared.f32 	%f566, [%r12+11776];
	ld.shared.f32 	%f567, [%r12+11904];
	ld.shared.f32 	%f568, [%r12+12032];
	ld.shared.f32 	%f569, [%r12+12160];
	fma.rn.f32 	%f570, %f538, %f554, %f477;
	fma.rn.f32 	%f571, %f542, %f558, %f570;
	fma.rn.f32 	%f572, %f546, %f562, %f571;
	fma.rn.f32 	%f573, %f550, %f566, %f572;
	fma.rn.f32 	%f574, %f539, %f554, %f481;
	fma.rn.f32 	%f575, %f543, %f558, %f574;
	fma.rn.f32 	%f576, %f547, %f562, %f575;
	fma.rn.f32 	%f577, %f551, %f566, %f576;
	fma.rn.f32 	%f578, %f540, %f554, %f485;
	fma.rn.f32 	%f579, %f544, %f558, %f578;
	fma.rn.f32 	%f580, %f548, %f562, %f579;
	fma.rn.f32 	%f581, %f552, %f566, %f580;
	fma.rn.f32 	%f582, %f541, %f554, %f489;
	fma.rn.f32 	%f583, %f545, %f558, %f582;
	fma.rn.f32 	%f584, %f549, %f562, %f583;
	fma.rn.f32 	%f585, %f553, %f566, %f584;
	fma.rn.f32 	%f586, %f538, %f555, %f493;
	fma.rn.f32 	%f587, %f542, %f559, %f586;
	fma.rn.f32 	%f588, %f546, %f563, %f587;
	fma.rn.f32 	%f589, %f550, %f567, %f588;
	fma.rn.f32 	%f590, %f539, %f555, %f497;
	fma.rn.f32 	%f591, %f543, %f559, %f590;
	fma.rn.f32 	%f592, %f547, %f563, %f591;
	fma.rn.f32 	%f593, %f551, %f567, %f592;
	fma.rn.f32 	%f594, %f540, %f555, %f501;
	fma.rn.f32 	%f595, %f544, %f559, %f594;
	fma.rn.f32 	%f596, %f548, %f563, %f595;
	fma.rn.f32 	%f597, %f552, %f567, %f596;
	fma.rn.f32 	%f598, %f541, %f555, %f505;
	fma.rn.f32 	%f599, %f545, %f559, %f598;
	fma.rn.f32 	%f600, %f549, %f563, %f599;
	fma.rn.f32 	%f601, %f553, %f567, %f600;
	fma.rn.f32 	%f602, %f538, %f556, %f509;
	fma.rn.f32 	%f603, %f542, %f560, %f602;
	fma.rn.f32 	%f604, %f546, %f564, %f603;
	fma.rn.f32 	%f605, %f550, %f568, %f604;
	fma.rn.f32 	%f606, %f539, %f556, %f513;
	fma.rn.f32 	%f607, %f543, %f560, %f606;
	fma.rn.f32 	%f608, %f547, %f564, %f607;
	fma.rn.f32 	%f609, %f551, %f568, %f608;
	fma.rn.f32 	%f610, %f540, %f556, %f517;
	fma.rn.f32 	%f611, %f544, %f560, %f610;
	fma.rn.f32 	%f612, %f548, %f564, %f611;
	fma.rn.f32 	%f613, %f552, %f568, %f612;
	fma.rn.f32 	%f614, %f541, %f556, %f521;
	fma.rn.f32 	%f615, %f545, %f560, %f614;
	fma.rn.f32 	%f616, %f549, %f564, %f615;
	fma.rn.f32 	%f617, %f553, %f568, %f616;
	fma.rn.f32 	%f618, %f538, %f557, %f525;
	fma.rn.f32 	%f619, %f542, %f561, %f618;
	fma.rn.f32 	%f620, %f546, %f565, %f619;
	fma.rn.f32 	%f621, %f550, %f569, %f620;
	fma.rn.f32 	%f622, %f539, %f557, %f529;
	fma.rn.f32 	%f623, %f543, %f561, %f622;
	fma.rn.f32 	%f624, %f547, %f565, %f623;
	fma.rn.f32 	%f625, %f551, %f569, %f624;
	fma.rn.f32 	%f626, %f540, %f557, %f533;
	fma.rn.f32 	%f627, %f544, %f561, %f626;
	fma.rn.f32 	%f628, %f548, %f565, %f627;
	fma.rn.f32 	%f629, %f552, %f569, %f628;
	fma.rn.f32 	%f630, %f541, %f557, %f537;
	fma.rn.f32 	%f631, %f545, %f561, %f630;
	fma.rn.f32 	%f632, %f549, %f565, %f631;
	fma.rn.f32 	%f633, %f553, %f569, %f632;
	ld.shared.f32 	%f634, [%r102+96];
	ld.shared.f32 	%f635, [%r102+608];
	ld.shared.f32 	%f636, [%r102+1120];
	ld.shared.f32 	%f637, [%r102+1632];
	ld.shared.f32 	%f638, [%r102+100];
	ld.shared.f32 	%f639, [%r102+612];
	ld.shared.f32 	%f640, [%r102+1124];
	ld.shared.f32 	%f641, [%r102+1636];
	ld.shared.f32 	%f642, [%r102+104];
	ld.shared.f32 	%f643, [%r102+616];
	ld.shared.f32 	%f644, [%r102+1128];
	ld.shared.f32 	%f645, [%r102+1640];
	ld.shared.f32 	%f646, [%r102+108];
	ld.shared.f32 	%f647, [%r102+620];
	ld.shared.f32 	%f648, [%r102+1132];
	ld.shared.f32 	%f649, [%r102+1644];
	ld.shared.f32 	%f650, [%r12+12288];
	ld.shared.f32 	%f651, [%r12+12416];
	ld.shared.f32 	%f652, [%r12+12544];
	ld.shared.f32 	%f653, [%r12+12672];
	ld.shared.f32 	%f654, [%r12+12800];
	ld.shared.f32 	%f655, [%r12+12928];
	ld.shared.f32 	%f656, [%r12+13056];
	ld.shared.f32 	%f657, [%r12+13184];
	ld.shared.f32 	%f658, [%r12+13312];
	ld.shared.f32 	%f659, [%r12+13440];
	ld.shared.f32 	%f660, [%r12+13568];
	ld.shared.f32 	%f661, [%r12+13696];
	ld.shared.f32 	%f662, [%r12+13824];
	ld.shared.f32 	%f663, [%r12+13952];
	ld.shared.f32 	%f664, [%r12+14080];
	ld.shared.f32 	%f665, [%r12+14208];
	fma.rn.f32 	%f666, %f634, %f650, %f573;
	fma.rn.f32 	%f667, %f638, %f654, %f666;
	fma.rn.f32 	%f668, %f642, %f658, %f667;
	fma.rn.f32 	%f669, %f646, %f662, %f668;
	fma.rn.f32 	%f670, %f635, %f650, %f577;
	fma.rn.f32 	%f671, %f639, %f654, %f670;
	fma.rn.f32 	%f672, %f643, %f658, %f671;
	fma.rn.f32 	%f673, %f647, %f662, %f672;
	fma.rn.f32 	%f674, %f636, %f650, %f581;
	fma.rn.f32 	%f675, %f640, %f654, %f674;
	fma.rn.f32 	%f676, %f644, %f658, %f675;
	fma.rn.f32 	%f677, %f648, %f662, %f676;
	fma.rn.f32 	%f678, %f637, %f650, %f585;
	fma.rn.f32 	%f679, %f641, %f654, %f678;
	fma.rn.f32 	%f680, %f645, %f658, %f679;
	fma.rn.f32 	%f681, %f649, %f662, %f680;
	fma.rn.f32 	%f682, %f634, %f651, %f589;
	fma.rn.f32 	%f683, %f638, %f655, %f682;
	fma.rn.f32 	%f684, %f642, %f659, %f683;
	fma.rn.f32 	%f685, %f646, %f663, %f684;
	fma.rn.f32 	%f686, %f635, %f651, %f593;
	fma.rn.f32 	%f687, %f639, %f655, %f686;
	fma.rn.f32 	%f688, %f643, %f659, %f687;
	fma.rn.f32 	%f689, %f647, %f663, %f688;
	fma.rn.f32 	%f690, %f636, %f651, %f597;
	fma.rn.f32 	%f691, %f640, %f655, %f690;
	fma.rn.f32 	%f692, %f644, %f659, %f691;
	fma.rn.f32 	%f693, %f648, %f663, %f692;
	fma.rn.f32 	%f694, %f637, %f651, %f601;
	fma.rn.f32 	%f695, %f641, %f655, %f694;
	fma.rn.f32 	%f696, %f645, %f659, %f695;
	fma.rn.f32 	%f697, %f649, %f663, %f696;
	fma.rn.f32 	%f698, %f634, %f652, %f605;
	fma.rn.f32 	%f699, %f638, %f656, %f698;
	fma.rn.f32 	%f700, %f642, %f660, %f699;
	fma.rn.f32 	%f701, %f646, %f664, %f700;
	fma.rn.f32 	%f702, %f635, %f652, %f609;
	fma.rn.f32 	%f703, %f639, %f656, %f702;
	fma.rn.f32 	%f704, %f643, %f660, %f703;
	fma.rn.f32 	%f705, %f647, %f664, %f704;
	fma.rn.f32 	%f706, %f636, %f652, %f613;
	fma.rn.f32 	%f707, %f640, %f656, %f706;
	fma.rn.f32 	%f708, %f644, %f660, %f707;
	fma.rn.f32 	%f709, %f648, %f664, %f708;
	fma.rn.f32 	%f710, %f637, %f652, %f617;
	fma.rn.f32 	%f711, %f641, %f656, %f710;
	fma.rn.f32 	%f712, %f645, %f660, %f711;
	fma.rn.f32 	%f713, %f649, %f664, %f712;
	fma.rn.f32 	%f714, %f634, %f653, %f621;
	fma.rn.f32 	%f715, %f638, %f657, %f714;
	fma.rn.f32 	%f716, %f642, %f661, %f715;
	fma.rn.f32 	%f717, %f646, %f665, %f716;
	fma.rn.f32 	%f718, %f635, %f653, %f625;
	fma.rn.f32 	%f719, %f639, %f657, %f718;
	fma.rn.f32 	%f720, %f643, %f661, %f719;
	fma.rn.f32 	%f721, %f647, %f665, %f720;
	fma.rn.f32 	%f722, %f636, %f653, %f629;
	fma.rn.f32 	%f723, %f640, %f657, %f722;
	fma.rn.f32 	%f724, %f644, %f661, %f723;
	fma.rn.f32 	%f725, %f648, %f665, %f724;
	fma.rn.f32 	%f726, %f637, %f653, %f633;
	fma.rn.f32 	%f727, %f641, %f657, %f726;
	fma.rn.f32 	%f728, %f645, %f661, %f727;
	fma.rn.f32 	%f729, %f649, %f665, %f728;
	ld.shared.f32 	%f730, [%r102+112];
	ld.shared.f32 	%f731, [%r102+624];
	ld.shared.f32 	%f732, [%r102+1136];
	ld.shared.f32 	%f733, [%r102+1648];
	ld.shared.f32 	%f734, [%r102+116];
	ld.shared.f32 	%f735, [%r102+628];
	ld.shared.f32 	%f736, [%r102+1140];
	ld.shared.f32 	%f737, [%r102+1652];
	ld.shared.f32 	%f738, [%r102+120];
	ld.shared.f32 	%f739, [%r102+632];
	ld.shared.f32 	%f740, [%r102+1144];
	ld.shared.f32 	%f741, [%r102+1656];
	ld.shared.f32 	%f742, [%r102+124];
	ld.shared.f32 	%f743, [%r102+636];
	ld.shared.f32 	%f744, [%r102+1148];
	ld.shared.f32 	%f745, [%r102+1660];
	ld.shared.f32 	%f746, [%r12+14336];
	ld.shared.f32 	%f747, [%r12+14464];
	ld.shared.f32 	%f748, [%r12+14592];
	ld.shared.f32 	%f749, [%r12+14720];
	ld.shared.f32 	%f750, [%r12+14848];
	ld.shared.f32 	%f751, [%r12+14976];
	ld.shared.f32 	%f752, [%r12+15104];
	ld.shared.f32 	%f753, [%r12+15232];
	ld.shared.f32 	%f754, [%r12+15360];
	ld.shared.f32 	%f755, [%r12+15488];
	ld.shared.f32 	%f756, [%r12+15616];
	ld.shared.f32 	%f757, [%r12+15744];
	ld.shared.f32 	%f758, [%r12+15872];
	ld.shared.f32 	%f759, [%r12+16000];
	ld.shared.f32 	%f760, [%r12+16128];
	ld.shared.f32 	%f761, [%r12+16256];
	fma.rn.f32 	%f762, %f730, %f746, %f669;
	fma.rn.f32 	%f763, %f734, %f750, %f762;
	fma.rn.f32 	%f764, %f738, %f754, %f763;
	fma.rn.f32 	%f9, %f742, %f758, %f764;
	fma.rn.f32 	%f765, %f731, %f746, %f673;
	fma.rn.f32 	%f766, %f735, %f750, %f765;
	fma.rn.f32 	%f767, %f739, %f754, %f766;
	fma.rn.f32 	%f10, %f743, %f758, %f767;
	fma.rn.f32 	%f768, %f732, %f746, %f677;
	fma.rn.f32 	%f769, %f736, %f750, %f768;
	fma.rn.f32 	%f770, %f740, %f754, %f769;
	fma.rn.f32 	%f11, %f744, %f758, %f770;
	fma.rn.f32 	%f771, %f733, %f746, %f681;
	fma.rn.f32 	%f772, %f737, %f750, %f771;
	fma.rn.f32 	%f773, %f741, %f754, %f772;
	fma.rn.f32 	%f12, %f745, %f758, %f773;
	fma.rn.f32 	%f774, %f730, %f747, %f685;
	fma.rn.f32 	%f775, %f734, %f751, %f774;
	fma.rn.f32 	%f776, %f738, %f755, %f775;
	fma.rn.f32 	%f13, %f742, %f759, %f776;
	fma.rn.f32 	%f777, %f731, %f747, %f689;
	fma.rn.f32 	%f778, %f735, %f751, %f777;
	fma.rn.f32 	%f779, %f739, %f755, %f778;
	fma.rn.f32 	%f14, %f743, %f759, %f779;
	fma.rn.f32 	%f780, %f732, %f747, %f693;
	fma.rn.f32 	%f781, %f736, %f751, %f780;
	fma.rn.f32 	%f782, %f740, %f755, %f781;
	fma.rn.f32 	%f15, %f744, %f759, %f782;
	fma.rn.f32 	%f783, %f733, %f747, %f697;
	fma.rn.f32 	%f784, %f737, %f751, %f783;
	fma.rn.f32 	%f785, %f741, %f755, %f784;
	fma.rn.f32 	%f16, %f745, %f759, %f785;
	fma.rn.f32 	%f786, %f730, %f748, %f701;
	fma.rn.f32 	%f787, %f734, %f752, %f786;
	fma.rn.f32 	%f788, %f738, %f756, %f787;
	fma.rn.f32 	%f17, %f742, %f760, %f788;
	fma.rn.f32 	%f789, %f731, %f748, %f705;
	fma.rn.f32 	%f790, %f735, %f752, %f789;
	fma.rn.f32 	%f791, %f739, %f756, %f790;
	fma.rn.f32 	%f18, %f743, %f760, %f791;
	fma.rn.f32 	%f792, %f732, %f748, %f709;
	fma.rn.f32 	%f793, %f736, %f752, %f792;
	fma.rn.f32 	%f794, %f740, %f756, %f793;
	fma.rn.f32 	%f19, %f744, %f760, %f794;
	fma.rn.f32 	%f795, %f733, %f748, %f713;
	fma.rn.f32 	%f796, %f737, %f752, %f795;
	fma.rn.f32 	%f797, %f741, %f756, %f796;
	fma.rn.f32 	%f20, %f745, %f760, %f797;
	fma.rn.f32 	%f798, %f730, %f749, %f717;
	fma.rn.f32 	%f799, %f734, %f753, %f798;
	fma.rn.f32 	%f800, %f738, %f757, %f799;
	fma.rn.f32 	%f21, %f742, %f761, %f800;
	fma.rn.f32 	%f801, %f731, %f749, %f721;
	fma.rn.f32 	%f802, %f735, %f753, %f801;
	fma.rn.f32 	%f803, %f739, %f757, %f802;
	fma.rn.f32 	%f22, %f743, %f761, %f803;
	fma.rn.f32 	%f804, %f732, %f749, %f725;
	fma.rn.f32 	%f805, %f736, %f753, %f804;
	fma.rn.f32 	%f806, %f740, %f757, %f805;
	fma.rn.f32 	%f23, %f744, %f761, %f806;
	fma.rn.f32 	%f807, %f733, %f749, %f729;
	fma.rn.f32 	%f808, %f737, %f753, %f807;
	fma.rn.f32 	%f809, %f741, %f757, %f808;
	fma.rn.f32 	%f24, %f745, %f761, %f809;
	@%p5 bra 	$L__BB0_9;
	ld.shared.u32 	%r103, [%r13];
	mad.lo.s32 	%r104, %r103, %r49, %r155;
	add.s32 	%r105, %r104, -96;
	mul.wide.s32 	%rd33, %r105, 4;
	add.s64 	%rd34, %rd1, %rd33;
	atom.global.add.f32 	%f810, [%rd34], %f9;
$L__BB0_9:
	setp.ge.s32 	%p6, %r14, %r8;
	@%p6 bra 	$L__BB0_11;
	ld.shared.u32 	%r106, [%r13+16];
	mad.lo.s32 	%r107, %r106, %r49, %r155;
	add.s32 	%r108, %r107, -96;
	mul.wide.s32 	%rd35, %r108, 4;
	add.s64 	%rd36, %rd1, %rd35;
	atom.global.add.f32 	%f811, [%rd36], %f10;
$L__BB0_11:
	setp.ge.s32 	%p7, %r15, %r8;
	@%p7 bra 	$L__BB0_13;
	ld.shared.u32 	%r109, [%r13+32];
	mad.lo.s32 	%r110, %r109, %r49, %r155;
	add.s32 	%r111, %r110, -96;
	mul.wide.s32 	%rd37, %r111, 4;
	add.s64 	%rd38, %rd1, %rd37;
	atom.global.add.f32 	%f812, [%rd38], %f11;
$L__BB0_13:
	setp.ge.s32 	%p8, %r16, %r8;
	@%p8 bra 	$L__BB0_15;
	ld.shared.u32 	%r112, [%r13+48];
	mad.lo.s32 	%r113, %r112, %r49, %r155;
	add.s32 	%r114, %r113, -96;
	mul.wide.s32 	%rd39, %r114, 4;
	add.s64 	%rd40, %rd1, %rd39;
	atom.global.add.f32 	%f813, [%rd40], %f12;
$L__BB0_15:
	setp.ge.s32 	%p9, %r2, %r8;
	@%p9 bra 	$L__BB0_17;
	ld.shared.u32 	%r115, [%r13];
	mad.lo.s32 	%r116, %r115, %r49, %r155;
	add.s32 	%r117, %r116, -64;
	mul.wide.s32 	%rd41, %r117, 4;
	add.s64 	%rd42, %rd1, %rd41;
	atom.global.add.f32 	%f814, [%rd42], %f13;
$L__BB0_17:
	setp.ge.s32 	%p10, %r14, %r8;
	@%p10 bra 	$L__BB0_19;
	ld.shared.u32 	%r118, [%r13+16];
	mad.lo.s32 	%r119, %r118, %r49, %r155;
	add.s32 	%r120, %r119, -64;
	mul.wide.s32 	%rd43, %r120, 4;
	add.s64 	%rd44, %rd1, %rd43;
	atom.global.add.f32 	%f815, [%rd44], %f14;
$L__BB0_19:
	setp.ge.s32 	%p11, %r15, %r8;
	@%p11 bra 	$L__BB0_21;
	ld.shared.u32 	%r121, [%r13+32];
	mad.lo.s32 	%r122, %r121, %r49, %r155;
	add.s32 	%r123, %r122, -64;
	mul.wide.s32 	%rd45, %r123, 4;
	add.s64 	%rd46, %rd1, %rd45;
	atom.global.add.f32 	%f816, [%rd46], %f15;
$L__BB0_21:
	setp.ge.s32 	%p12, %r16, %r8;
	@%p12 bra 	$L__BB0_23;
	ld.shared.u32 	%r124, [%r13+48];
	mad.lo.s32 	%r125, %r124, %r49, %r155;
	add.s32 	%r126, %r125, -64;
	mul.wide.s32 	%rd47, %r126, 4;
	add.s64 	%rd48, %rd1, %rd47;
	atom.global.add.f32 	%f817, [%rd48], %f16;
$L__BB0_23:
	setp.ge.s32 	%p13, %r2, %r8;
	@%p13 bra 	$L__BB0_25;
	ld.shared.u32 	%r127, [%r13];
	mad.lo.s32 	%r128, %r127, %r49, %r155;
	add.s32 	%r129, %r128, -32;
	mul.wide.s32 	%rd49, %r129, 4;
	add.s64 	%rd50, %rd1, %rd49;
	atom.global.add.f32 	%f818, [%rd50], %f17;
$L__BB0_25:
	setp.ge.s32 	%p14, %r14, %r8;
	@%p14 bra 	$L__BB0_27;
	ld.shared.u32 	%r130, [%r13+16];
	mad.lo.s32 	%r131, %r130, %r49, %r155;
	add.s32 	%r132, %r131, -32;
	mul.wide.s32 	%rd51, %r132, 4;
	add.s64 	%rd52, %rd1, %rd51;
	atom.global.add.f32 	%f819, [%rd52], %f18;
$L__BB0_27:
	setp.ge.s32 	%p15, %r15, %r8;
	@%p15 bra 	$L__BB0_29;
	ld.shared.u32 	%r133, [%r13+32];
	mad.lo.s32 	%r134, %r133, %r49, %r155;
	add.s32 	%r135, %r134, -32;
	mul.wide.s32 	%rd53, %r135, 4;
	add.s64 	%rd54, %rd1, %rd53;
	atom.global.add.f32 	%f820, [%rd54], %f19;
$L__BB0_29:
	setp.ge.s32 	%p16, %r16, %r8;
	@%p16 bra 	$L__BB0_31;
	ld.shared.u32 	%r136, [%r13+48];
	mad.lo.s32 	%r137, %r136, %r49, %r155;
	add.s32 	%r138, %r137, -32;
	mul.wide.s32 	%rd55, %r138, 4;
	add.s64 	%rd56, %rd1, %rd55;
	atom.global.add.f32 	%f821, [%rd56], %f20;
$L__BB0_31:
	setp.ge.s32 	%p17, %r2, %r8;
	@%p17 bra 	$L__BB0_33;
	ld.shared.u32 	%r139, [%r13];
	mad.lo.s32 	%r140, %r139, %r49, %r155;
	mul.wide.s32 	%rd57, %r140, 4;
	add.s64 	%rd58, %rd1, %rd57;
	atom.global.add.f32 	%f822, [%rd58], %f21;
$L__BB0_33:
	setp.ge.s32 	%p18, %r14, %r8;
	@%p18 bra 	$L__BB0_35;
	ld.shared.u32 	%r141, [%r13+16];
	mad.lo.s32 	%r142, %r141, %r49, %r155;
	mul.wide.s32 	%rd59, %r142, 4;
	add.s64 	%rd60, %rd1, %rd59;
	atom.global.add.f32 	%f823, [%rd60], %f22;
$L__BB0_35:
	setp.ge.s32 	%p19, %r15, %r8;
	@%p19 bra 	$L__BB0_37;
	ld.shared.u32 	%r143, [%r13+32];
	mad.lo.s32 	%r144, %r143, %r49, %r155;
	mul.wide.s32 	%rd61, %r144, 4;
	add.s64 	%rd62, %rd1, %rd61;
	atom.global.add.f32 	%f824, [%rd62], %f23;
$L__BB0_37:
	setp.ge.s32 	%p20, %r16, %r8;
	@%p20 bra 	$L__BB0_39;
	ld.shared.u32 	%r145, [%r13+48];
	mad.lo.s32 	%r146, %r145, %r49, %r155;
	mul.wide.s32 	%rd63, %r146, 4;
	add.s64 	%rd64, %rd1, %rd63;
	atom.global.add.f32 	%f825, [%rd64], %f24;
$L__BB0_39:
	add.s32 	%r156, %r156, 1;
	setp.ne.s32 	%p21, %r156, 0;
	add.s32 	%r155, %r155, 128;
	add.s32 	%r154, %r154, %r20;
	add.s32 	%r153, %r153, %r20;
	add.s32 	%r152, %r152, %r20;
	add.s32 	%r151, %r151, %r20;
	add.s32 	%r150, %r150, %r20;
	add.s32 	%r149, %r149, %r20;
	add.s32 	%r148, %r148, %r20;
	add.s32 	%r147, %r147, %r20;
	@%p21 bra 	$L__BB0_5;
$L__BB0_40:
	ret;

}


// ===== COMPILED SASS (sm_100) =====

	.target	sm_100

	.elftype	@"ET_EXEC"


//--------------------- .note.nv.tkinfo           --------------------------
	.section	.note.nv.tkinfo,"",@"SHT_NOTE"
	.sectionflags	@"SHF_NOTE_NV_TKINFO"
	.tkinfo
        /*0018*/ 	.word	0x00000002
        /*0030*/ 	.string	""
        /*0030*/ 	.string	"ptxas"
        /*0030*/ 	.string	"Cuda compilation tools, release 13.0, V13.0.88"
        /*0030*/ 	.string	"Build cuda_13.0.r13.0/compiler.36424714_0"
        /*0030*/ 	.string	"-arch sm_100 -m 64 "



//--------------------- .note.nv.cuinfo           --------------------------
	.section	.note.nv.cuinfo,"",@"SHT_NOTE"
	.sectionflags	@"SHF_NOTE_NV_CUINFO"
        /*0018*/ 	.short	0x0002
        /*001a*/ 	.short	0x0064
        /*001c*/ 	.short	0x0082
	.zero		2


//--------------------- .nv.info                  --------------------------
	.section	.nv.info,"",@"SHT_CUDA_INFO"
	.align	4


	//----- nvinfo : EIATTR_REGCOUNT
	.align		4
        /*0000*/ 	.byte	0x04, 0x2f
        /*0002*/ 	.short	(.L_1 - .L_0)
	.align		4
.L_0:
        /*0004*/ 	.word	index@(_Z24BLOCK_SPARSE_NT_CONDENSEILi16ELi32ELi128ELi4ELi4ELi4EEvPfS0_PiS1_S0_iii)
        /*0008*/ 	.word	0x00000038


	//----- nvinfo : EIATTR_FRAME_SIZE
	.align		4
.L_1:
        /*000c*/ 	.byte	0x04, 0x11
        /*000e*/ 	.short	(.L_3 - .L_2)
	.align		4
.L_2:
        /*0010*/ 	.word	index@(_Z24BLOCK_SPARSE_NT_CONDENSEILi16ELi32ELi128ELi4ELi4ELi4EEvPfS0_PiS1_S0_iii)
        /*0014*/ 	.word	0x00000000


	//----- nvinfo : EIATTR_MIN_STACK_SIZE
	.align		4
.L_3:
        /*0018*/ 	.byte	0x04, 0x12
        /*001a*/ 	.short	(.L_5 - .L_4)
	.align		4
.L_4:
        /*001c*/ 	.word	index@(_Z24BLOCK_SPARSE_NT_CONDENSEILi16ELi32ELi128ELi4ELi4ELi4EEvPfS0_PiS1_S0_iii)
        /*0020*/ 	.word	0x00000000
.L_5:


//--------------------- .nv.compat                --------------------------
	.section	.nv.compat,"",@"SHT_CUDA_COMPAT_INFO"
	.align	4
        /*0000*/ 	.byte	0x02, 0x09, 0x00, 0x00, 0x02, 0x02, 0x01, 0x00, 0x02, 0x05, 0x05, 0x00, 0x03, 0x07, 0x01, 0x01
        /*0010*/ 	.byte	0x02, 0x03, 0x00, 0x00, 0x02, 0x06, 0x01, 0x00, 0x04, 0x0b, 0x08, 0x00, 0x09, 0x00, 0x00, 0x00
        /*0020*/ 	.byte	0x00, 0x00, 0x00, 0x00


//--------------------- .nv.info._Z24BLOCK_SPARSE_NT_CONDENSEILi16ELi32ELi128ELi4ELi4ELi4EEvPfS0_PiS1_S0_iii --------------------------
	.section	.nv.info._Z24BLOCK_SPARSE_NT_CONDENSEILi16ELi32ELi128ELi4ELi4ELi4EEvPfS0_PiS1_S0_iii,"",@"SHT_CUDA_INFO"
	.sectionflags	@""
	.align	4


	//----- nvinfo : EIATTR_CUDA_API_VERSION
	.align		4
        /*0000*/ 	.byte	0x04, 0x37
        /*0002*/ 	.short	(.L_7 - .L_6)
.L_6:
        /*0004*/ 	.word	0x00000082


	//----- nvinfo : EIATTR_KPARAM_INFO
	.align		4
.L_7:
        /*0008*/ 	.byte	0x04, 0x17
        /*000a*/ 	.short	(.L_9 - .L_8)
.L_8:
        /*000c*/ 	.word	0x00000000
        /*0010*/ 	.short	0x0007
        /*0012*/ 	.short	0x0030
        /*0014*/ 	.byte	0x00, 0xf0, 0x11, 0x00


	//----- nvinfo : EIATTR_KPARAM_INFO
	.align		4
.L_9:
        /*0018*/ 	.byte	0x04, 0x17
        /*001a*/ 	.short	(.L_11 - .L_10)
.L_10:
        /*001c*/ 	.word	0x00000000
        /*0020*/ 	.short	0x0006
        /*0022*/ 	.short	0x002c
        /*0024*/ 	.byte	0x00, 0xf0, 0x11, 0x00


	//----- nvinfo : EIATTR_KPARAM_INFO
	.align		4
.L_11:
        /*0028*/ 	.byte	0x04, 0x17
        /*002a*/ 	.short	(.L_13 - .L_12)
.L_12:
        /*002c*/ 	.word	0x00000000
        /*0030*/ 	.short	0x0005
        /*0032*/ 	.short	0x0028
        /*0034*/ 	.byte	0x00, 0xf0, 0x11, 0x00


	//----- nvinfo : EIATTR_KPARAM_INFO
	.align		4
.L_13:
        /*0038*/ 	.byte	0x04, 0x17
        /*003a*/ 	.short	(.L_15 - .L_14)
.L_14:
        /*003c*/ 	.word	0x00000000
        /*0040*/ 	.short	0x0004
        /*0042*/ 	.short	0x0020
        /*0044*/ 	.byte	0x00, 0xf5, 0x21, 0x00


	//----- nvinfo : EIATTR_KPARAM_INFO
	.align		4
.L_15:
        /*0048*/ 	.byte	0x04, 0x17
        /*004a*/ 	.short	(.L_17 - .L_16)
.L_16:
        /*004c*/ 	.word	0x00000000
        /*0050*/ 	.short	0x0003
        /*0052*/ 	.short	0x0018
        /*0054*/ 	.byte	0x00, 0xf5, 0x21, 0x00


	//----- nvinfo : EIATTR_KPARAM_INFO
	.align		4
.L_17:
        /*0058*/ 	.byte	0x04, 0x17
        /*005a*/ 	.short	(.L_19 - .L_18)
.L_18:
        /*005c*/ 	.word	0x00000000
        /*0060*/ 	.short	0x0002
        /*0062*/ 	.short	0x0010
        /*0064*/ 	.byte	0x00, 0xf5, 0x21, 0x00


	//----- nvinfo : EIATTR_KPARAM_INFO
	.align		4
.L_19:
        /*0068*/ 	.byte	0x04, 0x17
        /*006a*/ 	.short	(.L_21 - .L_20)
.L_20:
        /*006c*/ 	.word	0x00000000
        /*0070*/ 	.short	0x0001
        /*0072*/ 	.short	0x0008
        /*0074*/ 	.byte	0x00, 0xf5, 0x21, 0x00


	//----- nvinfo : EIATTR_KPARAM_INFO
	.align		4
.L_21:
        /*0078*/ 	.byte	0x04, 0x17
        /*007a*/ 	.short	(.L_23 - .L_22)
.L_22:
        /*007c*/ 	.word	0x00000000
        /*0080*/ 	.short	0x0000
        /*0082*/ 	.short	0x0000
        /*0084*/ 	.byte	0x00, 0xf5, 0x21, 0x00


	//----- nvinfo : EIATTR_SPARSE_MMA_MASK
	.align		4
.L_23:
        /*0088*/ 	.byte	0x03, 0x50
        /*008a*/ 	.short	0x0000


	//----- nvinfo : EIATTR_MAXREG_COUNT
	.align		4
        /*008c*/ 	.byte	0x03, 0x1b
        /*008e*/ 	.short	0x00ff


	//----- nvinfo : EIATTR_NUM_BARRIERS
	.align		4
        /*0090*/ 	.byte	0x02, 0x4c
        /*0092*/ 	.byte	0x01
	.zero		1


	//----- nvinfo : EIATTR_MERCURY_ISA_VERSION
	.align		4
        /*0094*/ 	.byte	0x03, 0x5f
        /*0096*/ 	.short	0x0101


	//----- nvinfo : EIATTR_VRC_CTA_INIT_COUNT
	.align		4
        /*0098*/ 	.byte	0x02, 0x4a
	.zero		1
	.zero		1


	//----- nvinfo : EIATTR_EXIT_INSTR_OFFSETS
	.align		4
        /*009c*/ 	.byte	0x04, 0x1c
        /*009e*/ 	.short	(.L_25 - .L_24)


	//   ....[0]....
.L_24:
        /*00a0*/ 	.word	0x000000b0


	//   ....[1]....
        /*00a4*/ 	.word	0x00000250


	//   ....[2]....
        /*00a8*/ 	.word	0x00003d90


	//----- nvinfo : EIATTR_CRS_STACK_SIZE
	.align		4
.L_25:
        /*00ac*/ 	.byte	0x04, 0x1e
        /*00ae*/ 	.short	(.L_27 - .L_26)
.L_26:
        /*00b0*/ 	.word	0x00000000


	//----- nvinfo : EIATTR_CBANK_PARAM_SIZE
	.align		4
.L_27:
        /*00b4*/ 	.byte	0x03, 0x19
        /*00b6*/ 	.short	0x0034


	//----- nvinfo : EIATTR_PARAM_CBANK
	.align		4
        /*00b8*/ 	.byte	0x04, 0x0a
        /*00ba*/ 	.short	(.L_29 - .L_28)
	.align		4
.L_28:
        /*00bc*/ 	.word	index@(.nv.constant0._Z24BLOCK_SPARSE_NT_CONDENSEILi16ELi32ELi128ELi4ELi4ELi4EEvPfS0_PiS1_S0_iii)
        /*00c0*/ 	.short	0x0380
        /*00c2*/ 	.short	0x0034


	//----- nvinfo : EIATTR_SW_WAR
	.align		4
.L_29:
        /*00c4*/ 	.byte	0x04, 0x36
        /*00c6*/ 	.short	(.L_31 - .L_30)
.L_30:
        /*00c8*/ 	.word	0x00000008
.L_31:


//--------------------- .nv.callgraph             --------------------------
	.section	.nv.callgraph,"",@"SHT_CUDA_CALLGRAPH"
	.align	4
	.sectionentsize	8
	.align		4
        /*0000*/ 	.word	0x00000000
	.align		4
        /*0004*/ 	.word	0xffffffff
	.align		4
        /*0008*/ 	.word	0x00000000
	.align		4
        /*000c*/ 	.word	0xfffffffe
	.align		4
        /*0010*/ 	.word	0x00000000
	.align		4
        /*0014*/ 	.word	0xfffffffd
	.align		4
        /*0018*/ 	.word	0x00000000
	.align		4
        /*001c*/ 	.word	0xfffffffc


//--------------------- .text._Z24BLOCK_SPARSE_NT_CONDENSEILi16ELi32ELi128ELi4ELi4ELi4EEvPfS0_PiS1_S0_iii --------------------------
	.section	.text._Z24BLOCK_SPARSE_NT_CONDENSEILi16ELi32ELi128ELi4ELi4ELi4EEvPfS0_PiS1_S0_iii,"ax",@progbits
	.align	128
        .global         _Z24BLOCK_SPARSE_NT_CONDENSEILi16ELi32ELi128ELi4ELi4ELi4EEvPfS0_PiS1_S0_iii
        .type           _Z24BLOCK_SPARSE_NT_CONDENSEILi16ELi32ELi128ELi4ELi4ELi4EEvPfS0_PiS1_S0_iii,@function
        .size           _Z24BLOCK_SPARSE_NT_CONDENSEILi16ELi32ELi128ELi4ELi4ELi4EEvPfS0_PiS1_S0_iii,(.L_x_36 - _Z24BLOCK_SPARSE_NT_CONDENSEILi16ELi32ELi128ELi4ELi4ELi4EEvPfS0_PiS1_S0_iii)
        .other          _Z24BLOCK_SPARSE_NT_CONDENSEILi16ELi32ELi128ELi4ELi4ELi4EEvPfS0_PiS1_S0_iii,@"STO_CUDA_ENTRY STV_DEFAULT"
_Z24BLOCK_SPARSE_NT_CONDENSEILi16ELi32ELi128ELi4ELi4ELi4EEvPfS0_PiS1_S0_iii:
.text._Z24BLOCK_SPARSE_NT_CONDENSEILi16ELi32ELi128ELi4ELi4ELi4EEvPfS0_PiS1_S0_iii:
[----:B------:R-:W-:Y:S01]  /*0000*/  LDC R1, c[0x0][0x37c] ;  /* 0x0000df00ff017b82 */ /* 0x000fe20000000800 */
[----:B------:R-:W0:Y:S07]  /*0010*/  S2R R7, SR_CTAID.X ;  /* 0x0000000000077919 */ /* 0x000e2e0000002500 */
[----:B------:R-:W0:Y:S01]  /*0020*/  LDC.64 R2, c[0x0][0x390] ;  /* 0x0000e400ff027b82 */ /* 0x000e220000000a00 */
[----:B------:R-:W1:Y:S01]  /*0030*/  LDCU.64 UR12, c[0x0][0x358] ;  /* 0x00006b00ff0c77ac */ /* 0x000e620008000a00 */
[----:B0-----:R-:W-:-:S05]  /*0040*/  IMAD.WIDE.U32 R2, R7, 0x4, R2 ;  /* 0x0000000407027825 */ /* 0x001fca00078e0002 */
[----:B-1----:R-:W2:Y:S04]  /*0050*/  LDG.E R0, desc[UR12][R2.64] ;  /* 0x0000000c02007981 */ /* 0x002ea8000c1e1900 */
[----:B------:R-:W3:Y:S01]  /*0060*/  LDG.E R4, desc[UR12][R2.64+0x4] ;  /* 0x0000040c02047981 */ /* 0x000ee2000c1e1900 */
[----:B------:R-:W0:Y:S01]  /*0070*/  S2UR UR5, SR_CTAID.Y ;  /* 0x00000000000579c3 */ /* 0x000e220000002600 */
[----:B--2---:R-:W-:-:S13]  /*0080*/  R2UR UR4, R0 ;  /* 0x00000000000472ca */ /* 0x004fda00000e0000 */
[----:B0-----:R-:W-:-:S06]  /*0090*/  ULEA UR4, UR5, UR4, 0x4 ;  /* 0x0000000405047291 */ /* 0x001fcc000f8e20ff */
[----:B---3--:R-:W-:-:S13]  /*00a0*/  ISETP.GT.AND P0, PT, R4, UR4, PT ;  /* 0x0000000404007c0c */ /* 0x008fda000bf04270 */
[----:B------:R-:W-:Y:S05]  /*00b0*/  @!P0 EXIT ;  /* 0x000000000000894d */ /* 0x000fea0003800000 */
[----:B------:R-:W0:Y:S01]  /*00c0*/  S2R R0, SR_TID.Y ;  /* 0x0000000000007919 */ /* 0x000e220000002200 */
[----:B------:R-:W-:Y:S01]  /*00d0*/  MOV R3, UR4 ;  /* 0x0000000400037c02 */ /* 0x000fe20008000f00 */
[----:B------:R-:W-:Y:S01]  /*00e0*/  BSSY.RECONVERGENT B0, `(.L_x_0) ;  /* 0x0000012000007945 */ /* 0x000fe20003800200 */
[----:B------:R-:W0:Y:S02]  /*00f0*/  S2R R19, SR_TID.X ;  /* 0x0000000000137919 */ /* 0x000e240000002100 */
[----:B------:R-:W-:-:S04]  /*0100*/  VIADDMNMX R3, R3, 0x10, R4, PT ;  /* 0x0000001003037846 */ /* 0x000fc80003800104 */
[----:B------:R-:W-:-:S13]  /*0110*/  R2UR UR5, R3 ;  /* 0x00000000030572ca */ /* 0x000fda00000e0000 */
[----:B------:R-:W-:Y:S01]  /*0120*/  UIADD3 UR5, UPT, UPT, -UR4, UR5, URZ ;  /* 0x0000000504057290 */ /* 0x000fe2000fffe1ff */
[----:B0-----:R-:W-:-:S05]  /*0130*/  LEA R48, R0, R19, 0x5 ;  /* 0x0000001300307211 */ /* 0x001fca00078e28ff */
[----:B------:R-:W-:-:S13]  /*0140*/  ISETP.GE.AND P0, PT, R48, UR5, PT ;  /* 0x0000000530007c0c */ /* 0x000fda000bf06270 */
[----:B------:R-:W-:Y:S05]  /*0150*/  @P0 BRA `(.L_x_1) ;  /* 0x0000000000280947 */ /* 0x000fea0003800000 */
[----:B------:R-:W0:Y:S01]  /*0160*/  LDC.64 R2, c[0x0][0x398] ;  /* 0x0000e600ff027b82 */ /* 0x000e220000000a00 */
[----:B------:R-:W-:-:S05]  /*0170*/  IADD3 R5, PT, PT, R48, UR4, RZ ;  /* 0x0000000430057c10 */ /* 0x000fca000fffe0ff */
[----:B0-----:R-:W-:-:S06]  /*0180*/  IMAD.WIDE R2, R5, 0x4, R2 ;  /* 0x0000000405027825 */ /* 0x001fcc00078e0202 */
[----:B------:R-:W2:Y:S01]  /*0190*/  LDG.E R2, desc[UR12][R2.64] ;  /* 0x0000000c02027981 */ /* 0x000ea2000c1e1900 */
[----:B------:R-:W0:Y:S01]  /*01a0*/  S2UR UR7, SR_CgaCtaId ;  /* 0x00000000000779c3 */ /* 0x000e220000008800 */
[----:B------:R-:W-:Y:S02]  /*01b0*/  UMOV UR6, 0x400 ;  /* 0x0000040000067882 */ /* 0x000fe40000000000 */
[----:B------:R-:W-:-:S04]  /*01c0*/  UIADD3 UR6, UPT, UPT, UR6, 0x4a40, URZ ;  /* 0x00004a4006067890 */ /* 0x000fc8000fffe0ff */
[----:B0-----:R-:W-:-:S06]  /*01d0*/  ULEA UR6, UR7, UR6, 0x18 ;  /* 0x0000000607067291 */ /* 0x001fcc000f8ec0ff */
[----:B------:R-:W-:-:S05]  /*01e0*/  LEA R5, R48, UR6, 0x2 ;  /* 0x0000000630057c11 */ /* 0x000fca000f8e10ff */
[----:B--2---:R0:W-:Y:S02]  /*01f0*/  STS [R5], R2 ;  /* 0x0000000205007388 */ /* 0x0041e40000000800 */
.L_x_1:
[----:B------:R-:W-:Y:S05]  /*0200*/  BSYNC.RECONVERGENT B0 ;  /* 0x0000000000007941 */ /* 0x000fea0003800200 */
.L_x_0:
[----:B------:R-:W1:Y:S02]  /*0210*/  LDCU UR7, c[0x0][0x3b0] ;  /* 0x00007600ff0777ac */ /* 0x000e640008000800 */
[----:B-1----:R-:W-:Y:S01]  /*0220*/  UISETP.GE.AND UP0, UPT, UR7, 0x80, UPT ;  /* 0x000000800700788c */ /* 0x002fe2000bf06270 */
[----:B------:R-:W-:Y:S05]  /*0230*/  BAR.SYNC.DEFER_BLOCKING 0x0 ;  /* 0x0000000000007b1d */ /* 0x000fea0000010000 */
[----:B------:R-:W-:-:S13]  /*0240*/  PLOP3.LUT P0, PT, PT, PT, UP0, 0x80, 0x8 ;  /* 0x000000000008781c */ /* 0x000fda0003f0f008 */
[----:B------:R-:W-:Y:S05]  /*0250*/  @!P0 EXIT ;  /* 0x000000000000894d */ /* 0x000fea0003800000 */
[----:B------:R-:W1:Y:S01]  /*0260*/  LDCU UR4, c[0x0][0x3ac] ;  /* 0x00007580ff0477ac */ /* 0x000e620008000800 */
[----:B------:R-:W2:Y:S01]  /*0270*/  S2UR UR9, SR_CgaCtaId ;  /* 0x00000000000979c3 */ /* 0x000ea20000008800 */
[----:B------:R-:W-:Y:S02]  /*0280*/  SHF.R.U32.HI R48, RZ, 0x3, R48 ;  /* 0x00000003ff307819 */ /* 0x000fe40000011630 */
[----:B------:R-:W-:Y:S01]  /*0290*/  SHF.L.U32 R46, R7, 0x5, RZ ;  /* 0x00000005072e7819 */ /* 0x000fe200000006ff */
[----:B------:R-:W-:Y:S01]  /*02a0*/  UMOV UR8, 0x400 ;  /* 0x0000040000087882 */ /* 0x000fe20000000000 */
[C---:B------:R-:W-:Y:S01]  /*02b0*/  IADD3 R9, PT, PT, R48.reuse, 0x70, RZ ;  /* 0x0000007030097810 */ /* 0x040fe20007ffe0ff */
[----:B------:R-:W-:Y:S01]  /*02c0*/  USHF.R.S32.HI UR6, URZ, 0x1f, UR7 ;  /* 0x0000001fff067899 */ /* 0x000fe20008011407 */
[----:B------:R-:W-:Y:S01]  /*02d0*/  SHF.L.U32 R47, R19, 0x2, RZ ;  /* 0x00000002132f7819 */ /* 0x000fe200000006ff */
[----:B------:R-:W3:Y:S01]  /*02e0*/  LDCU UR11, c[0x0][0x3b0] ;  /* 0x00007600ff0b77ac */ /* 0x000ee20008000800 */
[----:B------:R-:W-:-:S02]  /*02f0*/  IADD3 R3, PT, PT, R48, 0x40, RZ ;  /* 0x0000004030037810 */ /* 0x000fc40007ffe0ff */
[C---:B0-----:R-:W-:Y:S01]  /*0300*/  IADD3 R5, PT, PT, R48.reuse, 0x50, RZ ;  /* 0x0000005030057810 */ /* 0x041fe20007ffe0ff */
[----:B------:R-:W-:Y:S01]  /*0310*/  ULEA.HI UR6, UR6, UR7, URZ, 0x7 ;  /* 0x0000000706067291 */ /* 0x000fe2000f8f38ff */
[C---:B------:R-:W-:Y:S02]  /*0320*/  IADD3 R7, PT, PT, R48.reuse, 0x60, RZ ;  /* 0x0000006030077810 */ /* 0x040fe40007ffe0ff */
[C---:B------:R-:W-:Y:S01]  /*0330*/  IADD3 R11, PT, PT, R48.reuse, 0x20, RZ ;  /* 0x00000020300b7810 */ /* 0x040fe20007ffe0ff */
[----:B------:R-:W-:Y:S01]  /*0340*/  USHF.R.S32.HI UR6, URZ, 0x7, UR6 ;  /* 0x00000007ff067899 */ /* 0x000fe20008011406 */
[--C-:B-1----:R-:W-:Y:S01]  /*0350*/  IMAD R9, R9, UR4, R46.reuse ;  /* 0x0000000409097c24 */ /* 0x102fe2000f8e022e */
[C---:B------:R-:W-:Y:S01]  /*0360*/  IADD3 R13, PT, PT, R48.reuse, 0x30, RZ ;  /* 0x00000030300d7810 */ /* 0x040fe20007ffe0ff */
[--C-:B------:R-:W-:Y:S01]  /*0370*/  IMAD R3, R3, UR4, R46.reuse ;  /* 0x0000000403037c24 */ /* 0x100fe2000f8e022e */
[----:B------:R-:W-:Y:S01]  /*0380*/  IADD3 R15, PT, PT, R48, 0x10, RZ ;  /* 0x00000010300f7810 */ /* 0x000fe20007ffe0ff */
[--C-:B------:R-:W-:Y:S01]  /*0390*/  IMAD R5, R5, UR4, R46.reuse ;  /* 0x0000000405057c24 */ /* 0x100fe2000f8e022e */
[----:B------:R-:W-:Y:S01]  /*03a0*/  LOP3.LUT R6, R47, 0x1c, RZ, 0xc0, !PT ;  /* 0x0000001c2f067812 */ /* 0x000fe200078ec0ff */
[--C-:B------:R-:W-:Y:S01]  /*03b0*/  IMAD R7, R7, UR4, R46.reuse ;  /* 0x0000000407077c24 */ /* 0x100fe2000f8e022e */
[----:B--2---:R-:W-:Y:S01]  /*03c0*/  ULEA UR10, UR9, UR8, 0x18 ;  /* 0x00000008090a7291 */ /* 0x004fe2000f8ec0ff */
[--C-:B------:R-:W-:Y:S01]  /*03d0*/  IMAD R11, R11, UR4, R46.reuse ;  /* 0x000000040b0b7c24 */ /* 0x100fe2000f8e022e */
[----:B------:R-:W-:Y:S01]  /*03e0*/  IADD3 R2, PT, PT, R6, R9, RZ ;  /* 0x0000000906027210 */ /* 0x000fe20007ffe0ff */
[--C-:B------:R-:W-:Y:S01]  /*03f0*/  IMAD R13, R13, UR4, R46.reuse ;  /* 0x000000040d0d7c24 */ /* 0x100fe2000f8e022e */
[----:B------:R-:W-:Y:S01]  /*0400*/  SHF.L.U32 R9, R19, 0x9, RZ ;  /* 0x0000000913097819 */ /* 0x000fe200000006ff */
[--C-:B------:R-:W-:Y:S01]  /*0410*/  IMAD R15, R15, UR4, R46.reuse ;  /* 0x000000040f0f7c24 */ /* 0x100fe2000f8e022e */
[----:B------:R-:W-:Y:S01]  /*0420*/  SHF.L.U32 R8, R19, 0x4, RZ ;  /* 0x0000000413087819 */ /* 0x000fe200000006ff */
[----:B------:R-:W-:Y:S01]  /*0430*/  IMAD R17, R48, UR4, R46 ;  /* 0x0000000430117c24 */ /* 0x000fe2000f8e022e */
[----:B------:R-:W-:Y:S01]  /*0440*/  UIADD3 UR4, UPT, UPT, UR8, 0x840, URZ ;  /* 0x0000084008047890 */ /* 0x000fe2000fffe0ff */
[----:B------:R-:W-:Y:S01]  /*0450*/  LOP3.LUT R9, R9, 0xe00, RZ, 0xc0, !PT ;  /* 0x00000e0009097812 */ /* 0x000fe200078ec0ff */
[----:B------:R-:W-:Y:S01]  /*0460*/  UIADD3 UR8, UPT, UPT, UR8, 0x4a40, URZ ;  /* 0x00004a4008087890 */ /* 0x000fe2000fffe0ff */
[----:B------:R-:W-:Y:S01]  /*0470*/  LOP3.LUT R45, R8, 0x70, RZ, 0xc0, !PT ;  /* 0x00000070082d7812 */ /* 0x000fe200078ec0ff */
[----:B------:R-:W-:Y:S01]  /*0480*/  ULEA UR4, UR9, UR4, 0x18 ;  /* 0x0000000409047291 */ /* 0x000fe2000f8ec0ff */
[----:B------:R-:W-:Y:S01]  /*0490*/  IADD3 R9, PT, PT, R48, R9, RZ ;  /* 0x0000000930097210 */ /* 0x000fe20007ffe0ff */
[----:B------:R-:W-:Y:S01]  /*04a0*/  ULEA UR8, UR9, UR8, 0x18 ;  /* 0x0000000809087291 */ /* 0x000fe2000f8ec0ff */
[C---:B------:R-:W-:Y:S01]  /*04b0*/  IADD3 R41, PT, PT, R6.reuse, R3, RZ ;  /* 0x0000000306297210 */ /* 0x040fe20007ffe0ff */
[----:B------:R-:W-:Y:S01]  /*04c0*/  UIADD3 UR6, UPT, UPT, -UR6, URZ, URZ ;  /* 0x000000ff06067290 */ /* 0x000fe2000fffe1ff */
[----:B------:R-:W-:-:S02]  /*04d0*/  IADD3 R40, PT, PT, R6, R5, RZ ;  /* 0x0000000506287210 */ /* 0x000fc40007ffe0ff */
[C---:B------:R-:W-:Y:S02]  /*04e0*/  IADD3 R7, PT, PT, R6.reuse, R7, RZ ;  /* 0x0000000706077210 */ /* 0x040fe40007ffe0ff */
[C---:B------:R-:W-:Y:S02]  /*04f0*/  IADD3 R3, PT, PT, R6.reuse, R11, RZ ;  /* 0x0000000b06037210 */ /* 0x040fe40007ffe0ff */
[C---:B------:R-:W-:Y:S02]  /*0500*/  IADD3 R4, PT, PT, R6.reuse, R13, RZ ;  /* 0x0000000d06047210 */ /* 0x040fe40007ffe0ff */
[C---:B------:R-:W-:Y:S02]  /*0510*/  IADD3 R5, PT, PT, R6.reuse, R15, RZ ;  /* 0x0000000f06057210 */ /* 0x040fe40007ffe0ff */
[----:B------:R-:W-:Y:S02]  /*0520*/  IADD3 R6, PT, PT, R6, R17, RZ ;  /* 0x0000001106067210 */ /* 0x000fe40007ffe0ff */
[----:B------:R-:W-:-:S02]  /*0530*/  ISETP.GE.AND P0, PT, R48, UR5, PT ;  /* 0x0000000530007c0c */ /* 0x000fc4000bf06270 */
[----:B------:R-:W-:Y:S02]  /*0540*/  IADD3 R42, PT, PT, R19, 0x60, RZ ;  /* 0x00000060132a7810 */ /* 0x000fe40007ffe0ff */
[----:B------:R-:W-:Y:S02]  /*0550*/  LOP3.LUT R46, R46, 0x1c, R47, 0xf8, !PT ;  /* 0x0000001c2e2e7812 */ /* 0x000fe400078ef82f */
[----:B------:R-:W-:Y:S02]  /*0560*/  LEA R45, R48, R45, 0x7 ;  /* 0x0000002d302d7211 */ /* 0x000fe400078e38ff */
[----:B------:R-:W-:Y:S02]  /*0570*/  LEA R44, R9, UR4, 0x2 ;  /* 0x00000004092c7c11 */ /* 0x000fe4000f8e10ff */
[----:B---3--:R-:W-:-:S07]  /*0580*/  LEA R43, R0, UR8, 0x2 ;  /* 0x00000008002b7c11 */ /* 0x008fce000f8e10ff */
.L_x_34:
[----:B------:R-:W0:Y:S01]  /*0590*/  S2R R49, SR_CgaCtaId ;  /* 0x0000000000317919 */ /* 0x000e220000008800 */
[----:B------:R-:W-:Y:S01]  /*05a0*/  MOV R50, 0x400 ;  /* 0x0000040000327802 */ /* 0x000fe20000000f00 */
[----:B------:R-:W1:Y:S01]  /*05b0*/  @!P0 LDC R10, c[0x0][0x3ac] ;  /* 0x0000eb00ff0a8b82 */ /* 0x000e620000000800 */
[----:B------:R-:W-:Y:S02]  /*05c0*/  CS2R R30, SRZ ;  /* 0x00000000001e7805 */ /* 0x000fe4000001ff00 */
[----:B------:R-:W-:Y:S02]  /*05d0*/  CS2R R28, SRZ ;  /* 0x00000000001c7805 */ /* 0x000fe4000001ff00 */
[----:B------:R-:W-:-:S03]  /*05e0*/  @!P0 IADD3 R8, PT, PT, R50, 0x4a40, RZ ;  /* 0x00004a4032088810 */ /* 0x000fc60007ffe0ff */
[----:B------:R-:W2:Y:S08]  /*05f0*/  @!P0 LDC.64 R26, c[0x0][0x380] ;  /* 0x0000e000ff1a8b82 */ /* 0x000eb00000000a00 */
[----:B------:R-:W3:Y:S01]  /*0600*/  LDC.64 R32, c[0x0][0x388] ;  /* 0x0000e200ff207b82 */ /* 0x000ee20000000a00 */
[----:B0-----:R-:W-:-:S04]  /*0610*/  @!P0 LEA R9, R49, R8, 0x18 ;  /* 0x0000000831098211 */ /* 0x001fc800078ec0ff */
[----:B------:R-:W-:-:S05]  /*0620*/  @!P0 LEA R8, R48, R9, 0x2 ;  /* 0x0000000930088211 */ /* 0x000fca00078e10ff */
[----:B------:R-:W1:Y:S02]  /*0630*/  @!P0 LDS R9, [R8] ;  /* 0x0000000008098984 */ /* 0x000e640000000800 */
[----:B-1----:R-:W-:-:S04]  /*0640*/  @!P0 IMAD R9, R9, R10, R46 ;  /* 0x0000000a09098224 */ /* 0x002fc800078e022e */
[----:B--2---:R-:W-:-:S05]  /*0650*/  @!P0 IMAD.WIDE R26, R9, 0x4, R26 ;  /* 0x00000004091a8825 */ /* 0x004fca00078e021a */
[----:B------:R-:W2:Y:S01]  /*0660*/  @!P0 LDG.E.128 R28, desc[UR12][R26.64] ;  /* 0x0000000c1a1c8981 */ /* 0x000ea2000c1e1d00 */
[----:B---3--:R-:W-:-:S04]  /*0670*/  IMAD.WIDE R36, R40, 0x4, R32 ;  /* 0x0000000428247825 */ /* 0x008fc800078e0220 */
[----:B------:R-:W-:-:S04]  /*0680*/  IMAD.WIDE R8, R6, 0x4, R32 ;  /* 0x0000000406087825 */ /* 0x000fc800078e0220 */
[--C-:B------:R-:W-:Y:S02]  /*0690*/  IMAD.WIDE R12, R5, 0x4, R32.reuse ;  /* 0x00000004050c7825 */ /* 0x100fe400078e0220 */
[----:B------:R-:W3:Y:S02]  /*06a0*/  LDG.E.128 R8, desc[UR12][R8.64] ;  /* 0x0000000c08087981 */ /* 0x000ee4000c1e1d00 */
[--C-:B------:R-:W-:Y:S02]  /*06b0*/  IMAD.WIDE R16, R3, 0x4, R32.reuse ;  /* 0x0000000403107825 */ /* 0x100fe400078e0220 */
[----:B------:R-:W4:Y:S02]  /*06c0*/  LDG.E.128 R12, desc[UR12][R12.64] ;  /* 0x0000000c0c0c7981 */ /* 0x000f24000c1e1d00 */
[--C-:B------:R-:W-:Y:S02]  /*06d0*/  IMAD.WIDE R20, R4, 0x4, R32.reuse ;  /* 0x0000000404147825 */ /* 0x100fe400078e0220 */
[----:B------:R-:W5:Y:S02]  /*06e0*/  LDG.E.128 R16, desc[UR12][R16.64] ;  /* 0x0000000c10107981 */ /* 0x000f64000c1e1d00 */
[----:B------:R-:W-:-:S02]  /*06f0*/  IMAD.WIDE R24, R41, 0x4, R32 ;  /* 0x0000000429187825 */ /* 0x000fc400078e0220 */
[----:B------:R-:W5:Y:S02]  /*0700*/  LDG.E.128 R20, desc[UR12][R20.64] ;  /* 0x0000000c14147981 */ /* 0x000f64000c1e1d00 */
[--C-:B------:R-:W-:Y:S02]  /*0710*/  IMAD.WIDE R34, R7, 0x4, R32.reuse ;  /* 0x0000000407227825 */ /* 0x100fe400078e0220 */
[----:B------:R-:W5:Y:S04]  /*0720*/  LDG.E.128 R24, desc[UR12][R24.64] ;  /* 0x0000000c18187981 */ /* 0x000f68000c1e1d00 */
[----:B--2---:R0:W-:Y:S04]  /*0730*/  STS.128 [R45+UR10], R28 ;  /* 0x0000001c2d007988 */ /* 0x0041e80008000c0a */
[----:B0-----:R0:W2:Y:S02]  /*0740*/  LDG.E.128 R28, desc[UR12][R36.64] ;  /* 0x0000000c241c7981 */ /* 0x0010a4000c1e1d00 */
[----:B0-----:R-:W-:-:S02]  /*0750*/  IMAD.WIDE R36, R2, 0x4, R32 ;  /* 0x0000000402247825 */ /* 0x001fc400078e0220 */
[----:B------:R-:W2:Y:S04]  /*0760*/  LDG.E.128 R32, desc[UR12][R34.64] ;  /* 0x0000000c22207981 */ /* 0x000ea8000c1e1d00 */
[----:B------:R-:W2:Y:S01]  /*0770*/  LDG.E.128 R36, desc[UR12][R36.64] ;  /* 0x0000000c24247981 */ /* 0x000ea2000c1e1d00 */
[----:B------:R-:W-:Y:S01]  /*0780*/  LEA R49, R49, R50, 0x18 ;  /* 0x0000003231317211 */ /* 0x000fe200078ec0ff */
[----:B------:R-:W-:Y:S01]  /*0790*/  BSSY.RECONVERGENT B0, `(.L_x_2) ;  /* 0x00002c6000007945 */ /* 0x000fe20003800200 */
[C---:B------:R-:W-:Y:S01]  /*07a0*/  ISETP.GE.AND P1, PT, R0.reuse, UR5, PT ;  /* 0x0000000500007c0c */ /* 0x040fe2000bf26270 */
[----:B---3--:R-:W-:Y:S04]  /*07b0*/  STS [R44], R8 ;  /* 0x000000082c007388 */ /* 0x008fe80000000800 */
[----:B------:R-:W-:Y:S04]  /*07c0*/  STS [R44+0x200], R9 ;  /* 0x000200092c007388 */ /* 0x000fe80000000800 */
[----:B------:R-:W-:Y:S04]  /*07d0*/  STS [R44+0x400], R10 ;  /* 0x0004000a2c007388 */ /* 0x000fe80000000800 */
[----:B------:R-:W-:Y:S04]  /*07e0*/  STS [R44+0x600], R11 ;  /* 0x0006000b2c007388 */ /* 0x000fe80000000800 */
[----:B----4-:R-:W-:Y:S04]  /*07f0*/  STS [R44+0x40], R12 ;  /* 0x0000400c2c007388 */ /* 0x010fe80000000800 */
[----:B------:R-:W-:Y:S04]  /*0800*/  STS [R44+0x240], R13 ;  /* 0x0002400d2c007388 */ /* 0x000fe80000000800 */
[----:B------:R-:W-:Y:S04]  /*0810*/  STS [R44+0x440], R14 ;  /* 0x0004400e2c007388 */ /* 0x000fe80000000800 */
[----:B------:R-:W-:Y:S04]  /*0820*/  STS [R44+0x640], R15 ;  /* 0x0006400f2c007388 */ /* 0x000fe80000000800 */
[----:B-----5:R-:W-:Y:S04]  /*0830*/  STS [R44+0x80], R16 ;  /* 0x000080102c007388 */ /* 0x020fe80000000800 */
[----:B------:R-:W-:Y:S04]  /*0840*/  STS [R44+0x280], R17 ;  /* 0x000280112c007388 */ /* 0x000fe80000000800 */
        /* <DEDUP_REMOVED lines=10> */
[----:B--2---:R-:W-:Y:S04]  /*08f0*/  STS [R44+0x140], R28 ;  /* 0x0001401c2c007388 */ /* 0x004fe80000000800 */
[----:B------:R-:W-:Y:S04]  /*0900*/  STS [R44+0x340], R29 ;  /* 0x0003401d2c007388 */ /* 0x000fe80000000800 */
[----:B------:R-:W-:Y:S04]  /*0910*/  STS [R44+0x540], R30 ;  /* 0x0005401e2c007388 */ /* 0x000fe80000000800 */
[----:B------:R-:W-:Y:S04]  /*0920*/  STS [R44+0x740], R31 ;  /* 0x0007401f2c007388 */ /* 0x000fe80000000800 */
[----:B------:R0:W-:Y:S04]  /*0930*/  STS [R44+0x180], R32 ;  /* 0x000180202c007388 */ /* 0x0001e80000000800 */
[----:B------:R-:W-:Y:S04]  /*0940*/  STS [R44+0x380], R33 ;  /* 0x000380212c007388 */ /* 0x000fe80000000800 */
[----:B------:R-:W-:Y:S01]  /*0950*/  STS [R44+0x580], R34 ;  /* 0x000580222c007388 */ /* 0x000fe20000000800 */
[----:B0-----:R-:W-:-:S03]  /*0960*/  LEA R32, R0, R49, 0x7 ;  /* 0x0000003100207211 */ /* 0x001fc600078e38ff */
[----:B------:R-:W-:Y:S04]  /*0970*/  STS [R44+0x780], R35 ;  /* 0x000780232c007388 */ /* 0x000fe80000000800 */
[----:B------:R-:W-:Y:S04]  /*0980*/  STS [R44+0x1c0], R36 ;  /* 0x0001c0242c007388 */ /* 0x000fe80000000800 */
[----:B------:R-:W-:Y:S04]  /*0990*/  STS [R44+0x3c0], R37 ;  /* 0x0003c0252c007388 */ /* 0x000fe80000000800 */
[----:B------:R-:W-:Y:S04]  /*09a0*/  STS [R44+0x5c0], R38 ;  /* 0x0005c0262c007388 */ /* 0x000fe80000000800 */
[----:B------:R-:W-:Y:S01]  /*09b0*/  STS [R44+0x7c0], R39 ;  /* 0x0007c0272c007388 */ /* 0x000fe20000000800 */
[----:B------:R-:W-:Y:S06]  /*09c0*/  BAR.SYNC.DEFER_BLOCKING 0x0 ;  /* 0x0000000000007b1d */ /* 0x000fec0000010000 */
[----:B------:R-:W-:Y:S04]  /*09d0*/  LDS R29, [R47+UR4] ;  /* 0x000000042f1d7984 */ /* 0x000fe80008000800 */
[----:B------:R-:W0:Y:S04]  /*09e0*/  LDS.128 R12, [R32] ;  /* 0x00000000200c7984 */ /* 0x000e280000000c00 */
[----:B------:R-:W1:Y:S04]  /*09f0*/  LDS.128 R16, [R32+0x200] ;  /* 0x0002000020107984 */ /* 0x000e680000000c00 */
[----:B------:R-:W2:Y:S04]  /*0a00*/  LDS.128 R20, [R32+0x400] ;  /* 0x0004000020147984 */ /* 0x000ea80000000c00 */
[----:B------:R-:W3:Y:S04]  /*0a10*/  LDS.128 R8, [R32+0x600] ;  /* 0x0006000020087984 */ /* 0x000ee80000000c00 */
[----:B------:R-:W4:Y:S04]  /*0a20*/  LDS R30, [R47+UR4+0x200] ;  /* 0x000200042f1e7984 */ /* 0x000f280008000800 */
[----:B------:R-:W5:Y:S04]  /*0a30*/  LDS R33, [R47+UR4+0x80] ;  /* 0x000080042f217984 */ /* 0x000f680008000800 */
[----:B------:R-:W5:Y:S04]  /*0a40*/  LDS R26, [R47+UR4+0x280] ;  /* 0x000280042f1a7984 */ /* 0x000f680008000800 */
[----:B------:R-:W5:Y:S04]  /*0a50*/  LDS R27, [R47+UR4+0x100] ;  /* 0x000100042f1b7984 */ /* 0x000f680008000800 */
[----:B------:R-:W5:Y:S04]  /*0a60*/  LDS R24, [R47+UR4+0x300] ;  /* 0x000300042f187984 */ /* 0x000f680008000800 */
[----:B------:R-:W5:Y:S04]  /*0a70*/  LDS R25, [R47+UR4+0x180] ;  /* 0x000180042f197984 */ /* 0x000f680008000800 */
[----:B------:R-:W5:Y:S01]  /*0a80*/  LDS R28, [R47+UR4+0x380] ;  /* 0x000380042f1c7984 */ /* 0x000f620008000800 */
[-C--:B0-----:R-:W-:Y:S01]  /*0a90*/  FFMA R39, R12, R29.reuse, RZ ;  /* 0x0000001d0c277223 */ /* 0x081fe200000000ff */
[----:B-1----:R-:W-:-:S02]  /*0aa0*/  FFMA R34, R16, R29, RZ ;  /* 0x0000001d10227223 */ /* 0x002fc400000000ff */
[----:B------:R-:W-:Y:S01]  /*0ab0*/  LDS R49, [R47+UR4+0x780] ;  /* 0x000780042f317984 */ /* 0x000fe20008000800 */
[----:B--2---:R-:W-:-:S03]  /*0ac0*/  FFMA R38, R20, R29, RZ ;  /* 0x0000001d14267223 */ /* 0x004fc600000000ff */
[----:B------:R-:W-:Y:S01]  /*0ad0*/  LDS R51, [R47+UR4+0x880] ;  /* 0x000880042f337984 */ /* 0x000fe20008000800 */
[----:B---3--:R-:W-:-:S03]  /*0ae0*/  FFMA R36, R8, R29, RZ ;  /* 0x0000001d08247223 */ /* 0x008fc600000000ff */
[----:B------:R-:W-:Y:S01]  /*0af0*/  LDS R53, [R47+UR4+0x3200] ;  /* 0x003200042f357984 */ /* 0x000fe20008000800 */
[C---:B----4-:R-:W-:Y:S01]  /*0b00*/  FFMA R39, R30.reuse, R13, R39 ;  /* 0x0000000d1e277223 */ /* 0x050fe20000000027 */
[C---:B------:R-:W-:Y:S01]  /*0b10*/  FFMA R34, R30.reuse, R17, R34 ;  /* 0x000000111e227223 */ /* 0x040fe20000000022 */
[C---:B------:R-:W-:Y:S01]  /*0b20*/  FFMA R38, R30.reuse, R21, R38 ;  /* 0x000000151e267223 */ /* 0x040fe20000000026 */
[----:B------:R-:W-:Y:S01]  /*0b30*/  FFMA R31, R30, R9, R36 ;  /* 0x000000091e1f7223 */ /* 0x000fe20000000024 */
[-C--:B-----5:R-:W-:Y:S01]  /*0b40*/  FFMA R29, R12, R33.reuse, RZ ;  /* 0x000000210c1d7223 */ /* 0x0a0fe200000000ff */
[-C--:B------:R-:W-:Y:S01]  /*0b50*/  FFMA R36, R16, R33.reuse, RZ ;  /* 0x0000002110247223 */ /* 0x080fe200000000ff */
[-C--:B------:R-:W-:Y:S01]  /*0b60*/  FFMA R30, R20, R33.reuse, RZ ;  /* 0x00000021141e7223 */ /* 0x080fe200000000ff */
[----:B------:R-:W-:Y:S01]  /*0b70*/  FFMA R52, R8, R33, RZ ;  /* 0x0000002108347223 */ /* 0x000fe200000000ff */
[C---:B------:R-:W-:Y:S01]  /*0b80*/  FFMA R50, R26.reuse, R13, R29 ;  /* 0x0000000d1a327223 */ /* 0x040fe2000000001d */
[C---:B------:R-:W-:Y:S01]  /*0b90*/  FFMA R36, R26.reuse, R17, R36 ;  /* 0x000000111a247223 */ /* 0x040fe20000000024 */
[C---:B------:R-:W-:Y:S01]  /*0ba0*/  FFMA R35, R26.reuse, R21, R30 ;  /* 0x000000151a237223 */ /* 0x040fe2000000001e */
[----:B------:R-:W-:Y:S01]  /*0bb0*/  FFMA R29, R26, R9, R52 ;  /* 0x000000091a1d7223 */ /* 0x000fe20000000034 */
[-C--:B------:R-:W-:Y:S01]  /*0bc0*/  FFMA R33, R12, R27.reuse, RZ ;  /* 0x0000001b0c217223 */ /* 0x080fe200000000ff */
        /* <DEDUP_REMOVED lines=11> */
[----:B------:R-:W0:Y:S01]  /*0c80*/  LDS R12, [R47+UR4+0x400] ;  /* 0x000400042f0c7984 */ /* 0x000e220008000800 */
[C---:B------:R-:W-:Y:S01]  /*0c90*/  FFMA R26, R28.reuse, R13, R27 ;  /* 0x0000000d1c1a7223 */ /* 0x040fe2000000001b */
[C---:B------:R-:W-:Y:S01]  /*0ca0*/  FFMA R17, R28.reuse, R17, R16 ;  /* 0x000000111c117223 */ /* 0x040fe20000000010 */
[C---:B------:R-:W-:Y:S01]  /*0cb0*/  FFMA R16, R28.reuse, R9, R25 ;  /* 0x000000091c107223 */ /* 0x040fe20000000019 */
[----:B------:R-:W1:Y:S01]  /*0cc0*/  LDS R20, [R47+UR4+0x480] ;  /* 0x000480042f147984 */ /* 0x000e620008000800 */
[----:B------:R-:W-:-:S03]  /*0cd0*/  FFMA R21, R28, R21, R52 ;  /* 0x000000151c157223 */ /* 0x000fc60000000034 */
[----:B------:R-:W2:Y:S04]  /*0ce0*/  LDS R8, [R47+UR4+0x500] ;  /* 0x000500042f087984 */ /* 0x000ea80008000800 */
[----:B------:R-:W3:Y:S04]  /*0cf0*/  LDS R13, [R47+UR4+0x580] ;  /* 0x000580042f0d7984 */ /* 0x000ee80008000800 */
[----:B------:R-:W4:Y:S04]  /*0d00*/  LDS R25, [R47+UR4+0x700] ;  /* 0x000700042f197984 */ /* 0x000f280008000800 */
[----:B------:R-:W5:Y:S04]  /*0d10*/  LDS R27, [R47+UR4+0x600] ;  /* 0x000600042f1b7984 */ /* 0x000f680008000800 */
[----:B------:R-:W5:Y:S04]  /*0d20*/  LDS R28, [R47+UR4+0x680] ;  /* 0x000680042f1c7984 */ /* 0x000f680008000800 */
[----:B------:R-:W-:Y:S01]  /*0d30*/  LDS R52, [R47+UR4+0x800] ;  /* 0x000800042f347984 */ /* 0x000fe20008000800 */
[C---:B0-----:R-:W-:Y:S01]  /*0d40*/  FFMA R34, R12.reuse, R18, R34 ;  /* 0x000000120c227223 */ /* 0x041fe20000000022 */
[C---:B------:R-:W-:Y:S01]  /*0d50*/  FFMA R39, R12.reuse, R14, R39 ;  /* 0x0000000e0c277223 */ /* 0x040fe20000000027 */
[C---:B------:R-:W-:Y:S01]  /*0d60*/  FFMA R38, R12.reuse, R22, R38 ;  /* 0x000000160c267223 */ /* 0x040fe20000000026 */
[----:B------:R-:W-:Y:S01]  /*0d70*/  FFMA R12, R12, R10, R31 ;  /* 0x0000000a0c0c7223 */ /* 0x000fe2000000001f */
[C---:B-1----:R-:W-:Y:S01]  /*0d80*/  FFMA R36, R20.reuse, R18, R36 ;  /* 0x0000001214247223 */ /* 0x042fe20000000024 */
[C---:B------:R-:W-:Y:S01]  /*0d90*/  FFMA R50, R20.reuse, R14, R50 ;  /* 0x0000000e14327223 */ /* 0x040fe20000000032 */
[----:B------:R-:W-:Y:S01]  /*0da0*/  FFMA R9, R20, R10, R29 ;  /* 0x0000000a14097223 */ /* 0x000fe2000000001d */
[----:B------:R-:W-:Y:S01]  /*0db0*/  LDS R31, [R47+UR4+0x900] ;  /* 0x000900042f1f7984 */ /* 0x000fe20008000800 */
[C---:B--2---:R-:W-:Y:S01]  /*0dc0*/  FFMA R30, R8.reuse, R14, R30 ;  /* 0x0000000e081e7223 */ /* 0x044fe2000000001e */
[C---:B------:R-:W-:Y:S01]  /*0dd0*/  FFMA R37, R8.reuse, R18, R37 ;  /* 0x0000001208257223 */ /* 0x040fe20000000025 */
[C---:B------:R-:W-:Y:S01]  /*0de0*/  FFMA R33, R8.reuse, R22, R33 ;  /* 0x0000001608217223 */ /* 0x040fe20000000021 */
[----:B------:R-:W-:Y:S01]  /*0df0*/  FFMA R8, R8, R10, R24 ;  /* 0x0000000a08087223 */ /* 0x000fe20000000018 */
[C---:B---3--:R-:W-:Y:S01]  /*0e00*/  FFMA R18, R13.reuse, R18, R17 ;  /* 0x000000120d127223 */ /* 0x048fe20000000011 */
[C---:B------:R-:W-:Y:S01]  /*0e10*/  FFMA R26, R13.reuse, R14, R26 ;  /* 0x0000000e0d1a7223 */ /* 0x040fe2000000001a */
[C---:B------:R-:W-:Y:S01]  /*0e20*/  FFMA R10, R13.reuse, R10, R16 ;  /* 0x0000000a0d0a7223 */ /* 0x040fe20000000010 */
[-C--:B------:R-:W-:Y:S01]  /*0e30*/  FFMA R24, R13, R22.reuse, R21 ;  /* 0x000000160d187223 */ /* 0x080fe20000000015 */
[C---:B----4-:R-:W-:Y:S01]  /*0e40*/  FFMA R30, R25.reuse, R15, R30 ;  /* 0x0000000f191e7223 */ /* 0x050fe2000000001e */
[C---:B------:R-:W-:Y:S01]  /*0e50*/  FFMA R37, R25.reuse, R19, R37 ;  /* 0x0000001319257223 */ /* 0x040fe20000000025 */
[C---:B------:R-:W-:Y:S01]  /*0e60*/  FFMA R33, R25.reuse, R23, R33 ;  /* 0x0000001719217223 */ /* 0x040fe20000000021 */
[----:B------:R-:W-:Y:S01]  /*0e70*/  FFMA R25, R25, R11, R8 ;  /* 0x0000000b19197223 */ /* 0x000fe20000000008 */
[C---:B-----5:R-:W-:Y:S01]  /*0e80*/  FFMA R39, R27.reuse, R15, R39 ;  /* 0x0000000f1b277223 */ /* 0x060fe20000000027 */
[C---:B------:R-:W-:Y:S01]  /*0e90*/  FFMA R34, R27.reuse, R19, R34 ;  /* 0x000000131b227223 */ /* 0x040fe20000000022 */
[----:B------:R-:W-:Y:S01]  /*0ea0*/  FFMA R38, R27, R23, R38 ;  /* 0x000000171b267223 */ /* 0x000fe20000000026 */
[-C--:B------:R-:W-:Y:S01]  /*0eb0*/  FFMA R8, R49, R19.reuse, R18 ;  /* 0x0000001331087223 */ /* 0x080fe20000000012 */
[C---:B------:R-:W-:Y:S01]  /*0ec0*/  FFMA R36, R28.reuse, R19, R36 ;  /* 0x000000131c247223 */ /* 0x040fe20000000024 */
[----:B------:R-:W-:Y:S01]  /*0ed0*/  FFMA R27, R27, R11, R12 ;  /* 0x0000000b1b1b7223 */ /* 0x000fe2000000000c */
[-C--:B------:R-:W-:Y:S01]  /*0ee0*/  FFMA R50, R28, R15.reuse, R50 ;  /* 0x0000000f1c327223 */ /* 0x080fe20000000032 */
[C---:B------:R-:W-:Y:S01]  /*0ef0*/  FFMA R26, R49.reuse, R15, R26 ;  /* 0x0000000f311a7223 */ /* 0x040fe2000000001a */
[----:B------:R-:W0:Y:S01]  /*0f00*/  LDS.128 R16, [R32+0x10] ;  /* 0x0000100020107984 */ /* 0x000e220000000c00 */
[----:B------:R-:W-:Y:S01]  /*0f10*/  FFMA R35, R20, R22, R35 ;  /* 0x0000001614237223 */ /* 0x000fe20000000023 */
[C---:B------:R-:W-:Y:S01]  /*0f20*/  FFMA R24, R49.reuse, R23, R24 ;  /* 0x0000001731187223 */ /* 0x040fe20000000018 */
[----:B------:R-:W-:Y:S01]  /*0f30*/  FFMA R49, R49, R11, R10 ;  /* 0x0000000b31317223 */ /* 0x000fe2000000000a */
[----:B------:R-:W1:Y:S01]  /*0f40*/  LDS R29, [R47+UR4+0x980] ;  /* 0x000980042f1d7984 */ /* 0x000e620008000800 */
[C---:B------:R-:W-:Y:S01]  /*0f50*/  FFMA R35, R28.reuse, R23, R35 ;  /* 0x000000171c237223 */ /* 0x040fe20000000023 */
[----:B------:R-:W-:-:S02]  /*0f60*/  FFMA R28, R28, R11, R9 ;  /* 0x0000000b1c1c7223 */ /* 0x000fc40000000009 */
[----:B------:R-:W2:Y:S04]  /*0f70*/  LDS.128 R12, [R32+0x210] ;  /* 0x00021000200c7984 */ /* 0x000ea80000000c00 */
[----:B------:R-:W3:Y:S01]  /*0f80*/  LDS.128 R20, [R32+0x410] ;  /* 0x0004100020147984 */ /* 0x000ee20000000c00 */
[CC--:B0-----:R-:W-:Y:S01]  /*0f90*/  FFMA R39, R16.reuse, R52.reuse, R39 ;  /* 0x0000003410277223 */ /* 0x0c1fe20000000027 */
[C---:B------:R-:W-:Y:S01]  /*0fa0*/  FFMA R50, R16.reuse, R51, R50 ;  /* 0x0000003310327223 */ /* 0x040fe20000000032 */
[C---:B------:R-:W-:Y:S01]  /*0fb0*/  FFMA R30, R16.reuse, R31, R30 ;  /* 0x0000001f101e7223 */ /* 0x040fe2000000001e */
[-C--:B-1----:R-:W-:Y:S01]  /*0fc0*/  FFMA R26, R16, R29.reuse, R26 ;  /* 0x0000001d101a7223 */ /* 0x082fe2000000001a */
[C---:B--2---:R-:W-:Y:S01]  /*0fd0*/  FFMA R16, R12.reuse, R29, R8 ;  /* 0x0000001d0c107223 */ /* 0x044fe20000000008 */
[CC--:B------:R-:W-:Y:S01]  /*0fe0*/  FFMA R34, R12.reuse, R52.reuse, R34 ;  /* 0x000000340c227223 */ /* 0x0c0fe20000000022 */
[----:B------:R-:W0:Y:S01]  /*0ff0*/  LDS.128 R8, [R32+0x610] ;  /* 0x0006100020087984 */ /* 0x000e220000000c00 */
[-C--:B------:R-:W-:Y:S01]  /*1000*/  FFMA R36, R12, R51.reuse, R36 ;  /* 0x000000330c247223 */ /* 0x080fe20000000024 */
[CC--:B---3--:R-:W-:Y:S01]  /*1010*/  FFMA R38, R20.reuse, R52.reuse, R38 ;  /* 0x0000003414267223 */ /* 0x0c8fe20000000026 */
[C---:B------:R-:W-:Y:S01]  /*1020*/  FFMA R35, R20.reuse, R51, R35 ;  /* 0x0000003314237223 */ /* 0x040fe20000000023 */
[C---:B------:R-:W-:Y:S01]  /*1030*/  FFMA R33, R20.reuse, R31, R33 ;  /* 0x0000001f14217223 */ /* 0x040fe20000000021 */
[----:B------:R-:W-:Y:S01]  /*1040*/  FFMA R24, R20, R29, R24 ;  /* 0x0000001d14187223 */ /* 0x000fe20000000018 */
[-C--:B------:R-:W-:Y:S01]  /*1050*/  FFMA R37, R12, R31.reuse, R37 ;  /* 0x0000001f0c257223 */ /* 0x080fe20000000025 */
[C---:B0-----:R-:W-:Y:S01]  /*1060*/  FFMA R20, R8.reuse, R31, R25 ;  /* 0x0000001f08147223 */ /* 0x041fe20000000019 */
[C---:B------:R-:W-:Y:S01]  /*1070*/  FFMA R12, R8.reuse, R52, R27 ;  /* 0x00000034080c7223 */ /* 0x040fe2000000001b */
[C---:B------:R-:W-:Y:S01]  /*1080*/  FFMA R28, R8.reuse, R51, R28 ;  /* 0x00000033081c7223 */ /* 0x040fe2000000001c */
[----:B------:R-:W-:Y:S01]  /*1090*/  FFMA R25, R8, R29, R49 ;  /* 0x0000001d08197223 */ /* 0x000fe20000000031 */
[----:B------:R-:W0:Y:S04]  /*10a0*/  LDS R52, [R47+UR4+0xa00] ;  /* 0x000a00042f347984 */ /* 0x000e280008000800 */
[----:B------:R-:W1:Y:S04]  /*10b0*/  LDS R8, [R47+UR4+0xb00] ;  /* 0x000b00042f087984 */ /* 0x000e680008000800 */
[----:B------:R-:W2:Y:S04]  /*10c0*/  LDS R29, [R47+UR4+0xa80] ;  /* 0x000a80042f1d7984 */ /* 0x000ea80008000800 */
[----:B------:R-:W3:Y:S04]  /*10d0*/  LDS R27, [R47+UR4+0xb80] ;  /* 0x000b80042f1b7984 */ /* 0x000ee80008000800 */
[----:B------:R-:W4:Y:S04]  /*10e0*/  LDS R51, [R47+UR4+0xc00] ;  /* 0x000c00042f337984 */ /* 0x000f280008000800 */
        /* <DEDUP_REMOVED lines=8> */
[C---:B------:R-:W-:Y:S01]  /*1170*/  FFMA R33, R8.reuse, R21, R33 ;  /* 0x0000001508217223 */ /* 0x040fe20000000021 */
[----:B------:R-:W-:Y:S01]  /*1180*/  FFMA R8, R8, R9, R20 ;  /* 0x0000000908087223 */ /* 0x000fe20000000014 */
[C---:B--2---:R-:W-:Y:S01]  /*1190*/  FFMA R36, R29.reuse, R13, R36 ;  /* 0x0000000d1d247223 */ /* 0x044fe20000000024 */
[----:B------:R-:W0:Y:S01]  /*11a0*/  LDS R20, [R47+UR4+0xd00] ;  /* 0x000d00042f147984 */ /* 0x000e220008000800 */
[C---:B------:R-:W-:Y:S01]  /*11b0*/  FFMA R50, R29.reuse, R17, R50 ;  /* 0x000000111d327223 */ /* 0x040fe20000000032 */
[----:B------:R-:W-:Y:S01]  /*11c0*/  FFMA R35, R29, R21, R35 ;  /* 0x000000151d237223 */ /* 0x000fe20000000023 */
[C---:B---3--:R-:W-:Y:S01]  /*11d0*/  FFMA R16, R27.reuse, R13, R16 ;  /* 0x0000000d1b107223 */ /* 0x048fe20000000010 */
[C---:B------:R-:W-:Y:S01]  /*11e0*/  FFMA R26, R27.reuse, R17, R26 ;  /* 0x000000111b1a7223 */ /* 0x040fe2000000001a */
[----:B------:R-:W1:Y:S01]  /*11f0*/  LDS R13, [R47+UR4+0xd80] ;  /* 0x000d80042f0d7984 */ /* 0x000e620008000800 */
[-C--:B------:R-:W-:Y:S01]  /*1200*/  FFMA R17, R27, R9.reuse, R25 ;  /* 0x000000091b117223 */ /* 0x080fe20000000019 */
[----:B------:R-:W-:Y:S01]  /*1210*/  FFMA R28, R29, R9, R28 ;  /* 0x000000091d1c7223 */ /* 0x000fe2000000001c */
[----:B------:R-:W-:Y:S01]  /*1220*/  FFMA R24, R27, R21, R24 ;  /* 0x000000151b187223 */ /* 0x000fe20000000018 */
[----:B------:R-:W2:Y:S01]  /*1230*/  LDS R25, [R47+UR4+0xf00] ;  /* 0x000f00042f197984 */ /* 0x000ea20008000800 */
[-C--:B----4-:R-:W-:Y:S01]  /*1240*/  FFMA R34, R51, R14.reuse, R34 ;  /* 0x0000000e33227223 */ /* 0x090fe20000000022 */
[----:B-----5:R-:W-:Y:S01]  /*1250*/  FFMA R36, R31, R14, R36 ;  /* 0x0000000e1f247223 */ /* 0x020fe20000000024 */
[C---:B------:R-:W-:Y:S01]  /*1260*/  FFMA R39, R51.reuse, R18, R39 ;  /* 0x0000001233277223 */ /* 0x040fe20000000027 */
[----:B------:R-:W3:Y:S01]  /*1270*/  LDS R27, [R47+UR4+0xe00] ;  /* 0x000e00042f1b7984 */ /* 0x000ee20008000800 */
[C---:B------:R-:W-:Y:S01]  /*1280*/  FFMA R38, R51.reuse, R22, R38 ;  /* 0x0000001633267223 */ /* 0x040fe20000000026 */
[----:B------:R-:W-:Y:S01]  /*1290*/  FFMA R12, R51, R10, R12 ;  /* 0x0000000a330c7223 */ /* 0x000fe2000000000c */
[C---:B------:R-:W-:Y:S01]  /*12a0*/  FFMA R50, R31.reuse, R18, R50 ;  /* 0x000000121f327223 */ /* 0x040fe20000000032 */
[----:B------:R-:W4:Y:S01]  /*12b0*/  LDS R29, [R47+UR4+0xe80] ;  /* 0x000e80042f1d7984 */ /* 0x000f220008000800 */
[C---:B------:R-:W-:Y:S01]  /*12c0*/  FFMA R9, R31.reuse, R10, R28 ;  /* 0x0000000a1f097223 */ /* 0x040fe2000000001c */
[----:B------:R-:W-:-:S02]  /*12d0*/  FFMA R35, R31, R22, R35 ;  /* 0x000000161f237223 */ /* 0x000fc40000000023 */
[----:B------:R-:W-:Y:S04]  /*12e0*/  LDS R52, [R47+UR4+0x1000] ;  /* 0x001000042f347984 */ /* 0x000fe80008000800 */
[----:B------:R-:W-:Y:S04]  /*12f0*/  LDS R51, [R47+UR4+0x1080] ;  /* 0x001080042f337984 */ /* 0x000fe80008000800 */
[----:B------:R-:W-:Y:S04]  /*1300*/  LDS R31, [R47+UR4+0x1100] ;  /* 0x001100042f1f7984 */ /* 0x000fe80008000800 */
        /* <DEDUP_REMOVED lines=10> */
[C---:B------:R-:W-:Y:S01]  /*13b0*/  FFMA R37, R25.reuse, R15, R37 ;  /* 0x0000000f19257223 */ /* 0x040fe20000000025 */
[C---:B------:R-:W-:Y:S01]  /*13c0*/  FFMA R33, R25.reuse, R23, R33 ;  /* 0x0000001719217223 */ /* 0x040fe20000000021 */
[----:B------:R-:W-:Y:S01]  /*13d0*/  FFMA R25, R25, R11, R8 ;  /* 0x0000000b19197223 */ /* 0x000fe20000000008 */
[C---:B---3--:R-:W-:Y:S01]  /*13e0*/  FFMA R39, R27.reuse, R19, R39 ;  /* 0x000000131b277223 */ /* 0x048fe20000000027 */
[C---:B------:R-:W-:Y:S01]  /*13f0*/  FFMA R34, R27.reuse, R15, R34 ;  /* 0x0000000f1b227223 */ /* 0x040fe20000000022 */
[----:B------:R-:W-:Y:S01]  /*1400*/  FFMA R38, R27, R23, R38 ;  /* 0x000000171b267223 */ /* 0x000fe20000000026 */
[-C--:B------:R-:W-:Y:S01]  /*1410*/  FFMA R26, R49, R19.reuse, R26 ;  /* 0x00000013311a7223 */ /* 0x080fe2000000001a */
[----:B----4-:R-:W-:Y:S01]  /*1420*/  FFMA R50, R29, R19, R50 ;  /* 0x000000131d327223 */ /* 0x010fe20000000032 */
[----:B------:R-:W-:Y:S01]  /*1430*/  FFMA R27, R27, R11, R12 ;  /* 0x0000000b1b1b7223 */ /* 0x000fe2000000000c */
[-C--:B------:R-:W-:Y:S01]  /*1440*/  FFMA R36, R29, R15.reuse, R36 ;  /* 0x0000000f1d247223 */ /* 0x080fe20000000024 */
[----:B------:R-:W-:Y:S01]  /*1450*/  FFMA R8, R49, R15, R14 ;  /* 0x0000000f31087223 */ /* 0x000fe2000000000e */
[----:B------:R-:W0:Y:S01]  /*1460*/  LDS.128 R16, [R32+0x20] ;  /* 0x0000200020107984 */ /* 0x000e220000000c00 */
[-C--:B------:R-:W-:Y:S01]  /*1470*/  FFMA R35, R29, R23.reuse, R35 ;  /* 0x000000171d237223 */ /* 0x080fe20000000023 */
[----:B------:R-:W-:Y:S01]  /*1480*/  FFMA R24, R49, R23, R24 ;  /* 0x0000001731187223 */ /* 0x000fe20000000018 */
[-C--:B------:R-:W-:Y:S01]  /*1490*/  FFMA R29, R29, R11.reuse, R9 ;  /* 0x0000000b1d1d7223 */ /* 0x080fe20000000009 */
[----:B------:R-:W1:Y:S01]  /*14a0*/  LDS.128 R12, [R32+0x220] ;  /* 0x00022000200c7984 */ /* 0x000e620000000c00 */
[----:B------:R-:W-:-:S03]  /*14b0*/  FFMA R49, R49, R11, R10 ;  /* 0x0000000b31317223 */ /* 0x000fc6000000000a */
[----:B------:R-:W2:Y:S01]  /*14c0*/  LDS.128 R20, [R32+0x420] ;  /* 0x0004200020147984 */ /* 0x000ea20000000c00 */
[C---:B0-----:R-:W-:Y:S01]  /*14d0*/  FFMA R39, R16.reuse, R52, R39 ;  /* 0x0000003410277223 */ /* 0x041fe20000000027 */
[C---:B------:R-:W-:Y:S01]  /*14e0*/  FFMA R50, R16.reuse, R51, R50 ;  /* 0x0000003310327223 */ /* 0x040fe20000000032 */
[C---:B------:R-:W-:Y:S01]  /*14f0*/  FFMA R30, R16.reuse, R31, R30 ;  /* 0x0000001f101e7223 */ /* 0x040fe2000000001e */
[-C--:B------:R-:W-:Y:S01]  /*1500*/  FFMA R26, R16, R28.reuse, R26 ;  /* 0x0000001c101a7223 */ /* 0x080fe2000000001a */
[C---:B-1----:R-:W-:Y:S01]  /*1510*/  FFMA R16, R12.reuse, R28, R8 ;  /* 0x0000001c0c107223 */ /* 0x042fe20000000008 */
[CC--:B------:R-:W-:Y:S01]  /*1520*/  FFMA R34, R12.reuse, R52.reuse, R34 ;  /* 0x000000340c227223 */ /* 0x0c0fe20000000022 */
[----:B------:R-:W0:Y:S01]  /*1530*/  LDS.128 R8, [R32+0x620] ;  /* 0x0006200020087984 */ /* 0x000e220000000c00 */
[-C--:B------:R-:W-:Y:S01]  /*1540*/  FFMA R36, R12, R51.reuse, R36 ;  /* 0x000000330c247223 */ /* 0x080fe20000000024 */
[C---:B--2---:R-:W-:Y:S01]  /*1550*/  FFMA R38, R20.reuse, R52, R38 ;  /* 0x0000003414267223 */ /* 0x044fe20000000026 */
[C---:B------:R-:W-:Y:S01]  /*1560*/  FFMA R35, R20.reuse, R51, R35 ;  /* 0x0000003314237223 */ /* 0x040fe20000000023 */
[CC--:B------:R-:W-:Y:S01]  /*1570*/  FFMA R33, R20.reuse, R31.reuse, R33 ;  /* 0x0000001f14217223 */ /* 0x0c0fe20000000021 */
        /* <DEDUP_REMOVED lines=24> */
[C---:B------:R-:W-:Y:S01]  /*1700*/  FFMA R35, R28.reuse, R21, R35 ;  /* 0x000000151c237223 */ /* 0x040fe20000000023 */
[C---:B---3--:R-:W-:Y:S01]  /*1710*/  FFMA R16, R27.reuse, R13, R16 ;  /* 0x0000000d1b107223 */ /* 0x048fe20000000010 */
[C---:B------:R-:W-:Y:S01]  /*1720*/  FFMA R26, R27.reuse, R17, R26 ;  /* 0x000000111b1a7223 */ /* 0x040fe2000000001a */
[----:B------:R-:W1:Y:S01]  /*1730*/  LDS R13, [R47+UR4+0x1580] ;  /* 0x001580042f0d7984 */ /* 0x000e620008000800 */
[CC--:B------:R-:W-:Y:S01]  /*1740*/  FFMA R17, R27.reuse, R9.reuse, R25 ;  /* 0x000000091b117223 */ /* 0x0c0fe20000000019 */
        /* <DEDUP_REMOVED lines=33> */
[C---:B----4-:R-:W-:Y:S01]  /*1960*/  FFMA R50, R28.reuse, R19, R50 ;  /* 0x000000131c327223 */ /* 0x050fe20000000032 */
[----:B------:R-:W-:Y:S01]  /*1970*/  FFMA R27, R27, R11, R12 ;  /* 0x0000000b1b1b7223 */ /* 0x000fe2000000000c */
[CC--:B------:R-:W-:Y:S01]  /*1980*/  FFMA R36, R28.reuse, R15.reuse, R36 ;  /* 0x0000000f1c247223 */ /* 0x0c0fe20000000024 */
[C---:B------:R-:W-:Y:S01]  /*1990*/  FFMA R8, R49.reuse, R15, R14 ;  /* 0x0000000f31087223 */ /* 0x040fe2000000000e */
[----:B------:R-:W0:Y:S01]  /*19a0*/  LDS.128 R16, [R32+0x30] ;  /* 0x0000300020107984 */ /* 0x000e220000000c00 */
[CC--:B------:R-:W-:Y:S01]  /*19b0*/  FFMA R35, R28.reuse, R23.reuse, R35 ;  /* 0x000000171c237223 */ /* 0x0c0fe20000000023 */
[C---:B------:R-:W-:Y:S01]  /*19c0*/  FFMA R24, R49.reuse, R23, R24 ;  /* 0x0000001731187223 */ /* 0x040fe20000000018 */
[-C--:B------:R-:W-:Y:S01]  /*19d0*/  FFMA R28, R28, R11.reuse, R9 ;  /* 0x0000000b1c1c7223 */ /* 0x080fe20000000009 */
[----:B------:R-:W1:Y:S01]  /*19e0*/  LDS.128 R12, [R32+0x230] ;  /* 0x00023000200c7984 */ /* 0x000e620000000c00 */
[----:B------:R-:W-:-:S03]  /*19f0*/  FFMA R49, R49, R11, R10 ;  /* 0x0000000b31317223 */ /* 0x000fc6000000000a */
[----:B------:R-:W2:Y:S01]  /*1a00*/  LDS.128 R20, [R32+0x430] ;  /* 0x0004300020147984 */ /* 0x000ea20000000c00 */
[CC--:B0-----:R-:W-:Y:S01]  /*1a10*/  FFMA R39, R16.reuse, R52.reuse, R39 ;  /* 0x0000003410277223 */ /* 0x0c1fe20000000027 */
[C---:B------:R-:W-:Y:S01]  /*1a20*/  FFMA R50, R16.reuse, R51, R50 ;  /* 0x0000003310327223 */ /* 0x040fe20000000032 */
[C---:B------:R-:W-:Y:S01]  /*1a30*/  FFMA R30, R16.reuse, R31, R30 ;  /* 0x0000001f101e7223 */ /* 0x040fe2000000001e */
[-C--:B------:R-:W-:Y:S01]  /*1a40*/  FFMA R26, R16, R29.reuse, R26 ;  /* 0x0000001d101a7223 */ /* 0x080fe2000000001a */
[C---:B-1----:R-:W-:Y:S01]  /*1a50*/  FFMA R16, R12.reuse, R29, R8 ;  /* 0x0000001d0c107223 */ /* 0x042fe20000000008 */
[CC--:B------:R-:W-:Y:S01]  /*1a60*/  FFMA R34, R12.reuse, R52.reuse, R34 ;  /* 0x000000340c227223 */ /* 0x0c0fe20000000022 */
[----:B------:R-:W0:Y:S01]  /*1a70*/  LDS.128 R8, [R32+0x630] ;  /* 0x0006300020087984 */ /* 0x000e220000000c00 */
[-C--:B------:R-:W-:Y:S01]  /*1a80*/  FFMA R36, R12, R51.reuse, R36 ;  /* 0x000000330c247223 */ /* 0x080fe20000000024 */
[CC--:B--2---:R-:W-:Y:S01]  /*1a90*/  FFMA R38, R20.reuse, R52.reuse, R38 ;  /* 0x0000003414267223 */ /* 0x0c4fe20000000026 */
        /* <DEDUP_REMOVED lines=114> */
[----:B------:R-:W-:Y:S01]  /*21c0*/  FFMA R29, R28, R9, R29 ;  /* 0x000000091c1d7223 */ /* 0x000fe2000000001d */
[C---:B------:R-:W-:Y:S01]  /*21d0*/  FFMA R24, R27.reuse, R21, R24 ;  /* 0x000000151b187223 */ /* 0x040fe20000000018 */
[----:B------:R-:W-:Y:S01]  /*21e0*/  FFMA R17, R27, R9, R25 ;  /* 0x000000091b117223 */ /* 0x000fe20000000019 */
[----:B------:R-:W2:Y:S01]  /*21f0*/  LDS R28, [R47+UR4+0x2600] ;  /* 0x002600042f1c7984 */ /* 0x000ea20008000800 */
[C---:B----4-:R-:W-:Y:S01]  /*2200*/  FFMA R39, R51.reuse, R18, R39 ;  /* 0x0000001233277223 */ /* 0x050fe20000000027 */
[C---:B------:R-:W-:Y:S01]  /*2210*/  FFMA R34, R51.reuse, R14, R34 ;  /* 0x0000000e33227223 */ /* 0x040fe20000000022 */
[C---:B------:R-:W-:Y:S01]  /*2220*/  FFMA R38, R51.reuse, R22, R38 ;  /* 0x0000001633267223 */ /* 0x040fe20000000026 */
[----:B------:R-:W3:Y:S01]  /*2230*/  LDS R25, [R47+UR4+0x2680] ;  /* 0x002680042f197984 */ /* 0x000ee20008000800 */
[----:B------:R-:W-:Y:S01]  /*2240*/  FFMA R12, R51, R10, R12 ;  /* 0x0000000a330c7223 */ /* 0x000fe2000000000c */
[C---:B-----5:R-:W-:Y:S01]  /*2250*/  FFMA R35, R31.reuse, R22, R35 ;  /* 0x000000161f237223 */ /* 0x060fe20000000023 */
        /* <DEDUP_REMOVED lines=18> */
[CC--:B------:R-:W-:Y:S01]  /*2380*/  FFMA R38, R28.reuse, R23.reuse, R38 ;  /* 0x000000171c267223 */ /* 0x0c0fe20000000026 */
[-C--:B------:R-:W-:Y:S01]  /*2390*/  FFMA R24, R49, R23.reuse, R24 ;  /* 0x0000001731187223 */ /* 0x080fe20000000018 */
[C---:B---3--:R-:W-:Y:S01]  /*23a0*/  FFMA R35, R25.reuse, R23, R35 ;  /* 0x0000001719237223 */ /* 0x048fe20000000023 */
[----:B------:R-:W-:Y:S01]  /*23b0*/  FFMA R28, R28, R11, R12 ;  /* 0x0000000b1c1c7223 */ /* 0x000fe2000000000c */
[-C--:B------:R-:W-:Y:S01]  /*23c0*/  FFMA R36, R25, R15.reuse, R36 ;  /* 0x0000000f19247223 */ /* 0x080fe20000000024 */
[----:B------:R-:W-:Y:S01]  /*23d0*/  FFMA R16, R49, R15, R16 ;  /* 0x0000000f31107223 */ /* 0x000fe20000000010 */
[C---:B----4-:R-:W-:Y:S01]  /*23e0*/  FFMA R33, R27.reuse, R23, R33 ;  /* 0x000000171b217223 */ /* 0x050fe20000000021 */
[----:B------:R-:W-:Y:S01]  /*23f0*/  FFMA R37, R27, R15, R37 ;  /* 0x0000000f1b257223 */ /* 0x000fe20000000025 */
[----:B------:R-:W0:Y:S01]  /*2400*/  LDS.128 R20, [R32+0x50] ;  /* 0x0000500020147984 */ /* 0x000e220000000c00 */
[-C--:B------:R-:W-:Y:S01]  /*2410*/  FFMA R50, R25, R19.reuse, R50 ;  /* 0x0000001319327223 */ /* 0x080fe20000000032 */
[-C--:B------:R-:W-:Y:S01]  /*2420*/  FFMA R30, R27, R19.reuse, R30 ;  /* 0x000000131b1e7223 */ /* 0x080fe2000000001e */
[----:B------:R-:W-:Y:S01]  /*2430*/  FFMA R26, R49, R19, R26 ;  /* 0x00000013311a7223 */ /* 0x000fe2000000001a */
[----:B------:R-:W1:Y:S01]  /*2440*/  LDS.128 R12, [R32+0x250] ;  /* 0x00025000200c7984 */ /* 0x000e620000000c00 */
[-C--:B------:R-:W-:Y:S01]  /*2450*/  FFMA R25, R25, R11.reuse, R9 ;  /* 0x0000000b19197223 */ /* 0x080fe20000000009 */
[-C--:B------:R-:W-:Y:S01]  /*2460*/  FFMA R27, R27, R11.reuse, R8 ;  /* 0x0000000b1b1b7223 */ /* 0x080fe20000000008 */
[----:B------:R-:W-:-:S02]  /*2470*/  FFMA R49, R49, R11, R10 ;  /* 0x0000000b31317223 */ /* 0x000fc4000000000a */
        /* <DEDUP_REMOVED lines=8> */
[C---:B------:R-:W-:Y:S01]  /*2500*/  FFMA R36, R12.reuse, R51, R36 ;  /* 0x000000330c247223 */ /* 0x040fe20000000024 */
[----:B------:R-:W-:Y:S01]  /*2510*/  FFMA R37, R12, R31, R37 ;  /* 0x0000001f0c257223 */ /* 0x000fe20000000025 */
[CC--:B--2---:R-:W-:Y:S01]  /*2520*/  FFMA R38, R8.reuse, R52.reuse, R38 ;  /* 0x0000003408267223 */ /* 0x0c4fe20000000026 */
[C---:B------:R-:W-:Y:S01]  /*2530*/  FFMA R35, R8.reuse, R51, R35 ;  /* 0x0000003308237223 */ /* 0x040fe20000000023 */
[C---:B------:R-:W-:Y:S01]  /*2540*/  FFMA R33, R8.reuse, R31, R33 ;  /* 0x0000001f08217223 */ /* 0x040fe20000000021 */
[----:B------:R-:W-:Y:S01]  /*2550*/  FFMA R24, R8, R29, R24 ;  /* 0x0000001d08187223 */ /* 0x000fe20000000018 */
        /* <DEDUP_REMOVED lines=25> */
[----:B------:R-:W0:Y:S01]  /*26f0*/  LDS R21, [R47+UR4+0x2c80] ;  /* 0x002c80042f157984 */ /* 0x000e220008000800 */
[C---:B------:R-:W-:Y:S01]  /*2700*/  FFMA R17, R29.reuse, R17, R28 ;  /* 0x000000111d117223 */ /* 0x040fe2000000001c */
[----:B------:R-:W-:-:S02]  /*2710*/  FFMA R24, R29, R9, R24 ;  /* 0x000000091d187223 */ /* 0x000fc40000000018 */
[----:B------:R-:W1:Y:S04]  /*2720*/  LDS R16, [R47+UR4+0x2d00] ;  /* 0x002d00042f107984 */ /* 0x000e680008000800 */
[----:B------:R-:W2:Y:S04]  /*2730*/  LDS R27, [R47+UR4+0x2c00] ;  /* 0x002c00042f1b7984 */ /* 0x000ea80008000800 */
[----:B------:R-:W3:Y:S04]  /*2740*/  LDS R13, [R47+UR4+0x2d80] ;  /* 0x002d80042f0d7984 */ /* 0x000ee80008000800 */
[----:B------:R-:W4:Y:S04]  /*2750*/  LDS R28, [R47+UR4+0x2f00] ;  /* 0x002f00042f1c7984 */ /* 0x000f280008000800 */
        /* <DEDUP_REMOVED lines=15> */
[----:B------:R-:W-:Y:S01]  /*2850*/  FFMA R20, R13, R14, R20 ;  /* 0x0000000e0d147223 */ /* 0x000fe20000000014 */
[C---:B------:R-:W-:Y:S01]  /*2860*/  FFMA R50, R31.reuse, R23, R50 ;  /* 0x000000171f327223 */ /* 0x040fe20000000032 */
[C---:B------:R-:W-:Y:S01]  /*2870*/  FFMA R36, R31.reuse, R15, R36 ;  /* 0x0000000f1f247223 */ /* 0x040fe20000000024 */
[----:B------:R-:W-:Y:S01]  /*2880*/  FFMA R35, R31, R11, R35 ;  /* 0x0000000b1f237223 */ /* 0x000fe20000000023 */
[C---:B----4-:R-:W-:Y:S01]  /*2890*/  FFMA R30, R28.reuse, R23, R30 ;  /* 0x000000171c1e7223 */ /* 0x050fe2000000001e */
[C---:B------:R-:W-:Y:S01]  /*28a0*/  FFMA R37, R28.reuse, R15, R37 ;  /* 0x0000000f1c257223 */ /* 0x040fe20000000025 */
[C---:B------:R-:W-:Y:S01]  /*28b0*/  FFMA R33, R28.reuse, R11, R33 ;  /* 0x0000000b1c217223 */ /* 0x040fe20000000021 */
[C---:B------:R-:W-:Y:S01]  /*28c0*/  FFMA R39, R49.reuse, R23, R39 ;  /* 0x0000001731277223 */ /* 0x040fe20000000027 */
[C---:B------:R-:W-:Y:S01]  /*28d0*/  FFMA R34, R49.reuse, R15, R34 ;  /* 0x0000000f31227223 */ /* 0x040fe20000000022 */
[----:B------:R-:W-:Y:S01]  /*28e0*/  FFMA R38, R49, R11, R38 ;  /* 0x0000000b31267223 */ /* 0x000fe20000000026 */
[-C--:B------:R-:W-:Y:S01]  /*28f0*/  FFMA R31, R31, R19.reuse, R9 ;  /* 0x000000131f1f7223 */ /* 0x080fe20000000009 */
[----:B------:R-:W-:Y:S01]  /*2900*/  FFMA R28, R28, R19, R8 ;  /* 0x000000131c1c7223 */ /* 0x000fe20000000008 */
[----:B------:R-:W-:Y:S01]  /*2910*/  FFMA R24, R51, R11, R24 ;  /* 0x0000000b33187223 */ /* 0x000fe20000000018 */
[C---:B------:R-:W-:Y:S01]  /*2920*/  FFMA R26, R13.reuse, R22, R26 ;  /* 0x000000160d1a7223 */ /* 0x040fe2000000001a */
[----:B------:R-:W-:Y:S01]  /*2930*/  FFMA R18, R13, R18, R17 ;  /* 0x000000120d127223 */ /* 0x000fe20000000011 */
[----:B------:R-:W-:Y:S01]  /*2940*/  FFMA R49, R49, R19, R12 ;  /* 0x0000001331317223 */ /* 0x000fe2000000000c */
[C---:B------:R-:W-:Y:S01]  /*2950*/  FFMA R20, R51.reuse, R15, R20 ;  /* 0x0000000f33147223 */ /* 0x040fe20000000014 */
[----:B------:R-:W0:Y:S01]  /*2960*/  LDS.128 R8, [R32+0x60] ;  /* 0x0000600020087984 */ /* 0x000e220000000c00 */
[C---:B------:R-:W-:Y:S01]  /*2970*/  FFMA R26, R51.reuse, R23, R26 ;  /* 0x00000017331a7223 */ /* 0x040fe2000000001a */
[----:B------:R-:W-:-:S02]  /*2980*/  FFMA R51, R51, R19, R18 ;  /* 0x0000001333337223 */ /* 0x000fc40000000012 */
[----:B------:R-:W1:Y:S04]  /*2990*/  LDS R27, [R47+UR4+0x3100] ;  /* 0x003100042f1b7984 */ /* 0x000e680008000800 */
[----:B------:R-:W2:Y:S04]  /*29a0*/  LDS R25, [R47+UR4+0x3180] ;  /* 0x003180042f197984 */ /* 0x000ea80008000800 */
[----:B------:R-:W3:Y:S04]  /*29b0*/  LDS.128 R12, [R32+0x260] ;  /* 0x00026000200c7984 */ /* 0x000ee80000000c00 */
[----:B------:R-:W4:Y:S01]  /*29c0*/  LDS.128 R16, [R32+0x460] ;  /* 0x0004600020107984 */ /* 0x000f220000000c00 */
[C---:B0-----:R-:W-:Y:S01]  /*29d0*/  FFMA R39, R8.reuse, R52, R39 ;  /* 0x0000003408277223 */ /* 0x041fe20000000027 */
[C---:B------:R-:W-:Y:S01]  /*29e0*/  FFMA R50, R8.reuse, R29, R50 ;  /* 0x0000001d08327223 */ /* 0x040fe20000000032 */
[----:B-1----:R-:W-:-:S02]  /*29f0*/  FFMA R30, R8, R27, R30 ;  /* 0x0000001b081e7223 */ /* 0x002fc4000000001e */
[----:B------:R-:W-:Y:S01]  /*2a00*/  FFMA R39, R53, R9, R39 ;  /* 0x0000000935277223 */ /* 0x000fe20000000027 */
[-C--:B--2---:R-:W-:Y:S01]  /*2a10*/  FFMA R26, R8, R25.reuse, R26 ;  /* 0x00000019081a7223 */ /* 0x084fe2000000001a */
[C---:B---3--:R-:W-:Y:S01]  /*2a20*/  FFMA R8, R12.reuse, R25, R20 ;  /* 0x000000190c087223 */ /* 0x048fe20000000014 */
[C---:B------:R-:W-:Y:S01]  /*2a30*/  FFMA R36, R12.reuse, R29, R36 ;  /* 0x0000001d0c247223 */ /* 0x040fe20000000024 */
[----:B------:R-:W0:Y:S01]  /*2a40*/  LDS.128 R20, [R32+0x660] ;  /* 0x0006600020147984 */ /* 0x000e220000000c00 */
[----:B------:R-:W-:Y:S01]  /*2a50*/  FFMA R37, R12, R27, R37 ;  /* 0x0000001b0c257223 */ /* 0x000fe20000000025 */
[C---:B----4-:R-:W-:Y:S01]  /*2a60*/  FFMA R35, R16.reuse, R29, R35 ;  /* 0x0000001d10237223 */ /* 0x050fe20000000023 */
[----:B------:R-:W-:Y:S01]  /*2a70*/  FFMA R33, R16, R27, R33 ;  /* 0x0000001b10217223 */ /* 0x000fe20000000021 */
[-C--:B------:R-:W-:Y:S01]  /*2a80*/  FFMA R34, R12, R52.reuse, R34 ;  /* 0x000000340c227223 */ /* 0x080fe20000000022 */
[C---:B------:R-:W-:Y:S01]  /*2a90*/  FFMA R38, R16.reuse, R52, R38 ;  /* 0x0000003410267223 */ /* 0x040fe20000000026 */
[----:B------:R-:W-:-:S02]  /*2aa0*/  FFMA R24, R16, R25, R24 ;  /* 0x0000001910187223 */ /* 0x000fc40000000018 */
[C---:B------:R-:W-:Y:S01]  /*2ab0*/  FFMA R12, R53.reuse, R13, R34 ;  /* 0x0000000d350c7223 */ /* 0x040fe20000000022 */
[----:B------:R-:W-:Y:S01]  /*2ac0*/  FFMA R16, R53, R17, R38 ;  /* 0x0000001135107223 */ /* 0x000fe20000000026 */
[----:B------:R-:W-:Y:S04]  /*2ad0*/  LDS R34, [R47+UR4+0x3700] ;  /* 0x003700042f227984 */ /* 0x000fe80008000800 */
[----:B------:R-:W-:Y:S01]  /*2ae0*/  LDS R38, [R47+UR4+0x3580] ;  /* 0x003580042f267984 */ /* 0x000fe20008000800 */
[C---:B0-----:R-:W-:Y:S01]  /*2af0*/  FFMA R31, R20.reuse, R29, R31 ;  /* 0x0000001d141f7223 */ /* 0x041fe2000000001f */
[C---:B------:R-:W-:Y:S01]  /*2b00*/  FFMA R28, R20.reuse, R27, R28 ;  /* 0x0000001b141c7223 */ /* 0x040fe2000000001c */
[C---:B------:R-:W-:Y:S01]  /*2b10*/  FFMA R49, R20.reuse, R52, R49 ;  /* 0x0000003414317223 */ /* 0x040fe20000000031 */
[----:B------:R-:W0:Y:S01]  /*2b20*/  LDS R29, [R47+UR4+0x3280] ;  /* 0x003280042f1d7984 */ /* 0x000e220008000800 */
[----:B------:R-:W-:-:S02]  /*2b30*/  FFMA R25, R20, R25, R51 ;  /* 0x0000001914197223 */ /* 0x000fc40000000033 */
[----:B------:R-:W-:Y:S01]  /*2b40*/  FFMA R49, R53, R21, R49 ;  /* 0x0000001535317223 */ /* 0x000fe20000000031 */
[----:B------:R-:W1:Y:S04]  /*2b50*/  LDS R27, [R47+UR4+0x3300] ;  /* 0x003300042f1b7984 */ /* 0x000e680008000800 */
[----:B------:R-:W2:Y:S04]  /*2b60*/  LDS R52, [R47+UR4+0x3380] ;  /* 0x003380042f347984 */ /* 0x000ea80008000800 */
[----:B------:R-:W3:Y:S04]  /*2b70*/  LDS R51, [R47+UR4+0x3400] ;  /* 0x003400042f337984 */ /* 0x000ee80008000800 */
[----:B------:R-:W4:Y:S01]  /*2b80*/  LDS R20, [R47+UR4+0x3600] ;  /* 0x003600042f147984 */ /* 0x000f220008000800 */
        /* <DEDUP_REMOVED lines=13> */
[----:B------:R-:W1:Y:S01]  /*2c60*/  LDS R26, [R47+UR4+0x3500] ;  /* 0x003500042f1a7984 */ /* 0x000e620008000800 */
[----:B------:R-:W-:Y:S01]  /*2c70*/  FFMA R25, R52, R21, R25 ;  /* 0x0000001534197223 */ /* 0x000fe20000000019 */
[C---:B------:R-:W-:Y:S01]  /*2c80*/  FFMA R39, R51.reuse, R10, R39 ;  /* 0x0000000a33277223 */ /* 0x040fe20000000027 */
[C---:B------:R-:W-:Y:S01]  /*2c90*/  FFMA R12, R51.reuse, R14, R12 ;  /* 0x0000000e330c7223 */ /* 0x040fe2000000000c */
[----:B------:R-:W2:Y:S01]  /*2ca0*/  LDS R29, [R47+UR4+0x3680] ;  /* 0x003680042f1d7984 */ /* 0x000ea20008000800 */
[----:B------:R-:W-:Y:S01]  /*2cb0*/  FFMA R16, R51, R18, R16 ;  /* 0x0000001233107223 */ /* 0x000fe20000000010 */
[----:B------:R-:W-:Y:S01]  /*2cc0*/  FFMA R8, R38, R14, R8 ;  /* 0x0000000e26087223 */ /* 0x000fe20000000008 */
[C---:B----4-:R-:W-:Y:S01]  /*2cd0*/  FFMA R39, R20.reuse, R11, R39 ;  /* 0x0000000b14277223 */ /* 0x050fe20000000027 */
[----:B------:R-:W3:Y:S01]  /*2ce0*/  LDS R49, [R47+UR4+0x3780] ;  /* 0x003780042f317984 */ /* 0x000ee20008000800 */
[C---:B------:R-:W-:Y:S01]  /*2cf0*/  FFMA R12, R20.reuse, R15, R12 ;  /* 0x0000000f140c7223 */ /* 0x040fe2000000000c */
[C---:B------:R-:W-:Y:S01]  /*2d00*/  FFMA R16, R20.reuse, R19, R16 ;  /* 0x0000001314107223 */ /* 0x040fe20000000010 */
[----:B------:R-:W-:-:S02]  /*2d10*/  FFMA R17, R20, R23, R17 ;  /* 0x0000001714117223 */ /* 0x000fc40000000011 */
        /* <DEDUP_REMOVED lines=9> */
[C---:B------:R-:W-:Y:S01]  /*2db0*/  FFMA R10, R38.reuse, R10, R9 ;  /* 0x0000000a260a7223 */ /* 0x040fe20000000009 */
[C---:B------:R-:W-:Y:S01]  /*2dc0*/  FFMA R9, R38.reuse, R18, R24 ;  /* 0x0000001226097223 */ /* 0x040fe20000000018 */
[----:B------:R-:W-:Y:S01]  /*2dd0*/  FFMA R38, R38, R22, R25 ;  /* 0x0000001626267223 */ /* 0x000fe20000000019 */
[C---:B------:R-:W-:Y:S01]  /*2de0*/  FFMA R14, R34.reuse, R11, R30 ;  /* 0x0000000b220e7223 */ /* 0x040fe2000000001e */
[C---:B------:R-:W-:Y:S01]  /*2df0*/  FFMA R37, R34.reuse, R15, R37 ;  /* 0x0000000f22257223 */ /* 0x040fe20000000025 */
[C---:B------:R-:W-:Y:S01]  /*2e00*/  FFMA R33, R34.reuse, R19, R33 ;  /* 0x0000001322217223 */ /* 0x040fe20000000021 */
[----:B------:R-:W-:Y:S01]  /*2e10*/  LDS R18, [R47+UR4+0x3800] ;  /* 0x003800042f127984 */ /* 0x000fe20008000800 */
[C---:B--2---:R-:W-:Y:S01]  /*2e20*/  FFMA R50, R29.reuse, R11, R50 ;  /* 0x0000000b1d327223 */ /* 0x044fe20000000032 */
[C---:B------:R-:W-:Y:S01]  /*2e30*/  FFMA R13, R29.reuse, R15, R13 ;  /* 0x0000000f1d0d7223 */ /* 0x040fe2000000000d */
[C---:B------:R-:W-:Y:S01]  /*2e40*/  FFMA R21, R29.reuse, R19, R21 ;  /* 0x000000131d157223 */ /* 0x040fe20000000015 */
[----:B------:R-:W0:Y:S01]  /*2e50*/  LDS.128 R24, [R32+0x70] ;  /* 0x0000700020187984 */ /* 0x000e220000000c00 */
[-C--:B------:R-:W-:Y:S01]  /*2e60*/  FFMA R22, R29, R23.reuse, R31 ;  /* 0x000000171d167223 */ /* 0x080fe2000000001f */
[----:B------:R-:W-:Y:S01]  /*2e70*/  FFMA R34, R34, R23, R28 ;  /* 0x0000001722227223 */ /* 0x000fe2000000001c */
[C---:B---3--:R-:W-:Y:S01]  /*2e80*/  FFMA R51, R49.reuse, R11, R10 ;  /* 0x0000000b31337223 */ /* 0x048fe2000000000a */
[----:B------:R-:W1:Y:S01]  /*2e90*/  LDS R35, [R47+UR4+0x3900] ;  /* 0x003900042f237984 */ /* 0x000e620008000800 */
[C---:B------:R-:W-:Y:S01]  /*2ea0*/  FFMA R15, R49.reuse, R15, R8 ;  /* 0x0000000f310f7223 */ /* 0x040fe20000000008 */
[C---:B------:R-:W-:Y:S01]  /*2eb0*/  FFMA R19, R49.reuse, R19, R9 ;  /* 0x0000001331137223 */ /* 0x040fe20000000009 */
[----:B------:R-:W-:Y:S01]  /*2ec0*/  FFMA R38, R49, R23, R38 ;  /* 0x0000001731267223 */ /* 0x000fe20000000026 */
[----:B------:R-:W2:Y:S04]  /*2ed0*/  LDS R36, [R47+UR4+0x3980] ;  /* 0x003980042f247984 */ /* 0x000ea80008000800 */
[----:B------:R-:W3:Y:S04]  /*2ee0*/  LDS.128 R28, [R32+0x270] ;  /* 0x00027000201c7984 */ /* 0x000ee80000000c00 */
[----:B------:R-:W4:Y:S01]  /*2ef0*/  LDS.128 R8, [R32+0x470] ;  /* 0x0004700020087984 */ /* 0x000f220000000c00 */
[C---:B0-----:R-:W-:Y:S01]  /*2f00*/  FFMA R39, R24.reuse, R18, R39 ;  /* 0x0000001218277223 */ /* 0x041fe20000000027 */
[C---:B------:R-:W-:Y:S01]  /*2f10*/  FFMA R50, R24.reuse, R20, R50 ;  /* 0x0000001418327223 */ /* 0x040fe20000000032 */
[CC--:B-1----:R-:W-:Y:S01]  /*2f20*/  FFMA R23, R24.reuse, R35.reuse, R14 ;  /* 0x0000002318177223 */ /* 0x0c2fe2000000000e */
[----:B--2---:R-:W-:Y:S01]  /*2f30*/  FFMA R51, R24, R36, R51 ;  /* 0x0000002418337223 */ /* 0x004fe20000000033 */
[C---:B---3--:R-:W-:Y:S01]  /*2f40*/  FFMA R24, R28.reuse, R18, R12 ;  /* 0x000000121c187223 */ /* 0x048fe2000000000c */
[C---:B------:R-:W-:Y:S01]  /*2f50*/  FFMA R49, R28.reuse, R20, R13 ;  /* 0x000000141c317223 */ /* 0x040fe2000000000d */
[CC--:B------:R-:W-:Y:S01]  /*2f60*/  FFMA R37, R28.reuse, R35.reuse, R37 ;  /* 0x000000231c257223 */ /* 0x0c0fe20000000025 */
[----:B------:R-:W-:Y:S01]  /*2f70*/  FFMA R28, R28, R36, R15 ;  /* 0x000000241c1c7223 */ /* 0x000fe2000000000f */
[C---:B----4-:R-:W-:Y:S01]  /*2f80*/  FFMA R16, R8.reuse, R18, R16 ;  /* 0x0000001208107223 */ /* 0x050fe20000000010 */
[----:B------:R-:W0:Y:S01]  /*2f90*/  LDS.128 R12, [R32+0x670] ;  /* 0x00067000200c7984 */ /* 0x000e220000000c00 */
[C---:B------:R-:W-:Y:S01]  /*2fa0*/  FFMA R21, R8.reuse, R20, R21 ;  /* 0x0000001408157223 */ /* 0x040fe20000000015 */
[C---:B------:R-:W-:Y:S01]  /*2fb0*/  FFMA R33, R8.reuse, R35, R33 ;  /* 0x0000002308217223 */ /* 0x040fe20000000021 */
[----:B------:R-:W-:Y:S01]  /*2fc0*/  FFMA R19, R8, R36, R19 ;  /* 0x0000002408137223 */ /* 0x000fe20000000013 */
[----:B------:R-:W1:Y:S04]  /*2fd0*/  LDS R32, [R47+UR4+0x3b00] ;  /* 0x003b00042f207984 */ /* 0x000e680008000800 */
[----:B------:R-:W2:Y:S01]  /*2fe0*/  LDS R8, [R47+UR4+0x3a00] ;  /* 0x003a00042f087984 */ /* 0x000ea20008000800 */
[C---:B0-----:R-:W-:Y:S01]  /*2ff0*/  FFMA R17, R12.reuse, R18, R17 ;  /* 0x000000120c117223 */ /* 0x041fe20000000011 */
[----:B------:R-:W-:-:S02]  /*3000*/  FFMA R22, R12, R20, R22 ;  /* 0x000000140c167223 */ /* 0x000fc40000000016 */
[----:B------:R-:W0:Y:S01]  /*3010*/  LDS R18, [R47+UR4+0x3a80] ;  /* 0x003a80042f127984 */ /* 0x000e220008000800 */
[C---:B------:R-:W-:Y:S01]  /*3020*/  FFMA R34, R12.reuse, R35, R34 ;  /* 0x000000230c227223 */ /* 0x040fe20000000022 */
[----:B------:R-:W-:Y:S01]  /*3030*/  FFMA R38, R12, R36, R38 ;  /* 0x000000240c267223 */ /* 0x000fe20000000026 */
[C---:B-1----:R-:W-:Y:S01]  /*3040*/  FFMA R33, R32.reuse, R9, R33 ;  /* 0x0000000920217223 */ /* 0x042fe20000000021 */
[----:B------:R-:W1:Y:S01]  /*3050*/  LDS R20, [R47+UR4+0x3b80] ;  /* 0x003b80042f147984 */ /* 0x000e620008000800 */
[-C--:B------:R-:W-:Y:S01]  /*3060*/  FFMA R23, R32, R25.reuse, R23 ;  /* 0x0000001920177223 */ /* 0x080fe20000000017 */
[C---:B--2---:R-:W-:Y:S01]  /*3070*/  FFMA R39, R8.reuse, R25, R39 ;  /* 0x0000001908277223 */ /* 0x044fe20000000027 */
[C---:B------:R-:W-:Y:S01]  /*3080*/  FFMA R24, R8.reuse, R29, R24 ;  /* 0x0000001d08187223 */ /* 0x040fe20000000018 */
[----:B------:R-:W2:Y:S01]  /*3090*/  LDS R35, [R47+UR4+0x3c00] ;  /* 0x003c00042f237984 */ /* 0x000ea20008000800 */
[C---:B------:R-:W-:Y:S01]  /*30a0*/  FFMA R16, R8.reuse, R9, R16 ;  /* 0x0000000908107223 */ /* 0x040fe20000000010 */
[-C--:B------:R-:W-:Y:S01]  /*30b0*/  FFMA R17, R8, R13.reuse, R17 ;  /* 0x0000000d08117223 */ /* 0x080fe20000000011 */
[C---:B------:R-:W-:Y:S01]  /*30c0*/  FFMA R34, R32.reuse, R13, R34 ;  /* 0x0000000d20227223 */ /* 0x040fe20000000022 */
[----:B------:R-:W3:Y:S01]  /*30d0*/  LDS R12, [R47+UR4+0x3c80] ;  /* 0x003c80042f0c7984 */ /* 0x000ee20008000800 */
[----:B------:R-:W-:-:S03]  /*30e0*/  FFMA R37, R32, R29, R37 ;  /* 0x0000001d20257223 */ /* 0x000fc60000000025 */
[----:B------:R-:W4:Y:S01]  /*30f0*/  LDS R8, [R47+UR4+0x3d00] ;  /* 0x003d00042f087984 */ /* 0x000f220008000800 */
[C---:B0-----:R-:W-:Y:S01]  /*3100*/  FFMA R50, R18.reuse, R25, R50 ;  /* 0x0000001912327223 */ /* 0x041fe20000000032 */
[C---:B------:R-:W-:Y:S01]  /*3110*/  FFMA R49, R18.reuse, R29, R49 ;  /* 0x0000001d12317223 */ /* 0x040fe20000000031 */
[C---:B------:R-:W-:Y:S01]  /*3120*/  FFMA R21, R18.reuse, R9, R21 ;  /* 0x0000000912157223 */ /* 0x040fe20000000015 */
[----:B------:R-:W-:Y:S01]  /*3130*/  FFMA R22, R18, R13, R22 ;  /* 0x0000000d12167223 */ /* 0x000fe20000000016 */
[C---:B-1----:R-:W-:Y:S01]  /*3140*/  FFMA R19, R20.reuse, R9, R19 ;  /* 0x0000000914137223 */ /* 0x042fe20000000013 */
[----:B------:R-:W0:Y:S01]  /*3150*/  LDS R18, [R47+UR4+0x3d80] ;  /* 0x003d80042f127984 */ /* 0x000e220008000800 */
[C---:B------:R-:W-:Y:S01]  /*3160*/  FFMA R51, R20.reuse, R25, R51 ;  /* 0x0000001914337223 */ /* 0x040fe20000000033 */
[C---:B------:R-:W-:Y:S01]  /*3170*/  FFMA R28, R20.reuse, R29, R28 ;  /* 0x0000001d141c7223 */ /* 0x040fe2000000001c */
[C---:B--2---:R-:W-:Y:S01]  /*3180*/  FFMA R39, R35.reuse, R26, R39 ;  /* 0x0000001a23277223 */ /* 0x044fe20000000027 */
[----:B------:R-:W1:Y:S01]  /*3190*/  LDS R9, [R47+UR4+0x3e00] ;  /* 0x003e00042f097984 */ /* 0x000e620008000800 */
[C---:B------:R-:W-:Y:S01]  /*31a0*/  FFMA R24, R35.reuse, R30, R24 ;  /* 0x0000001e23187223 */ /* 0x040fe20000000018 */
[C---:B------:R-:W-:Y:S01]  /*31b0*/  FFMA R25, R35.reuse, R10, R16 ;  /* 0x0000000a23197223 */ /* 0x040fe20000000010 */
[----:B------:R-:W-:Y:S01]  /*31c0*/  FFMA R38, R20, R13, R38 ;  /* 0x0000000d14267223 */ /* 0x000fe20000000026 */
[----:B------:R-:W-:Y:S01]  /*31d0*/  FFMA R35, R35, R14, R17 ;  /* 0x0000000e23237223 */ /* 0x000fe20000000011 */
[----:B------:R2:W2:Y:S01]  /*31e0*/  LDS R20, [R47+UR4+0x3e80] ;  /* 0x003e80042f147984 */ /* 0x0004a20008000800 */
[C---:B---3--:R-:W-:Y:S01]  /*31f0*/  FFMA R50, R12.reuse, R26, R50 ;  /* 0x0000001a0c327223 */ /* 0x048fe20000000032 */
[C---:B------:R-:W-:Y:S01]  /*3200*/  FFMA R49, R12.reuse, R30, R49 ;  /* 0x0000001e0c317223 */ /* 0x040fe20000000031 */
[C---:B------:R-:W-:Y:S01]  /*3210*/  FFMA R21, R12.reuse, R10, R21 ;  /* 0x0000000a0c157223 */ /* 0x040fe20000000015 */
[----:B------:R3:W2:Y:S01]  /*3220*/  LDS R17, [R47+UR4+0x3f00] ;  /* 0x003f00042f117984 */ /* 0x0006a20008000800 */
[----:B------:R-:W-:Y:S01]  /*3230*/  FFMA R22, R12, R14, R22 ;  /* 0x0000000e0c167223 */ /* 0x000fe20000000016 */
[----:B------:R-:W-:Y:S01]  /*3240*/  IADD3 R12, PT, PT, R0, 0x4, RZ ;  /* 0x00000004000c7810 */ /* 0x000fe20007ffe0ff */
[C---:B----4-:R-:W-:Y:S01]  /*3250*/  FFMA R23, R8.reuse, R26, R23 ;  /* 0x0000001a08177223 */ /* 0x050fe20000000017 */
[----:B------:R3:W4:Y:S01]  /*3260*/  LDS R16, [R47+UR4+0x3f80] ;  /* 0x003f80042f107984 */ /* 0x0007220008000800 */
[----:B------:R-:W-:Y:S01]  /*3270*/  FFMA R37, R8, R30, R37 ;  /* 0x0000001e08257223 */ /* 0x000fe20000000025 */
[----:B------:R-:W-:Y:S01]  /*3280*/  ISETP.GE.AND P2, PT, R12, UR5, PT ;  /* 0x000000050c007c0c */ /* 0x000fe2000bf46270 */
[C---:B------:R-:W-:Y:S01]  /*3290*/  FFMA R33, R8.reuse, R10, R33 ;  /* 0x0000000a08217223 */ /* 0x040fe20000000021 */
[----:B------:R-:W2:Y:S01]  /*32a0*/  LDC.64 R12, c[0x0][0x3a0] ;  /* 0x0000e800ff0c7b82 */ /* 0x000ea20000000a00 */
[----:B------:R-:W-:Y:S01]  /*32b0*/  FFMA R34, R8, R14, R34 ;  /* 0x0000000e08227223 */ /* 0x000fe20000000022 */
[----:B------:R-:W-:-:S04]  /*32c0*/  IADD3 R8, PT, PT, R0, 0x8, RZ ;  /* 0x0000000800087810 */ /* 0x000fc80007ffe0ff */
[----:B------:R-:W-:Y:S02]  /*32d0*/  ISETP.GE.AND P3, PT, R8, UR5, PT ;  /* 0x0000000508007c0c */ /* 0x000fe4000bf66270 */
[----:B------:R-:W-:-:S04]  /*32e0*/  IADD3 R8, PT, PT, R0, 0xc, RZ ;  /* 0x0000000c00087810 */ /* 0x000fc80007ffe0ff */
[----:B------:R-:W-:Y:S01]  /*32f0*/  ISETP.GE.AND P4, PT, R8, UR5, PT ;  /* 0x0000000508007c0c */ /* 0x000fe2000bf86270 */
        /* <DEDUP_REMOVED lines=8> */
[----:B---3--:R-:W-:Y:S06]  /*3380*/  @P1 BRA `(.L_x_3) ;  /* 0x0000000000181947 */ /* 0x008fec0003800000 */
[----:B------:R-:W0:Y:S01]  /*3390*/  LDS R53, [R43] ;  /* 0x000000002b357984 */ /* 0x000e220000000800 */
[----:B------:R-:W1:Y:S01]  /*33a0*/  LDC.64 R8, c[0x0][0x3a0] ;  /* 0x0000e800ff087b82 */ /* 0x000e620000000a00 */
[----:B0-----:R-:W-:-:S05]  /*33b0*/  IMAD R53, R53, UR11, R42 ;  /* 0x0000000b35357c24 */ /* 0x001fca000f8e022a */
[----:B------:R-:W-:-:S05]  /*33c0*/  IADD3 R53, PT, PT, R53, -0x60, RZ ;  /* 0xffffffa035357810 */ /* 0x000fca0007ffe0ff */
[----:B-1----:R-:W-:-:S05]  /*33d0*/  IMAD.WIDE R8, R53, 0x4, R8 ;  /* 0x0000000435087825 */ /* 0x002fca00078e0208 */
[----:B------:R0:W-:Y:S02]  /*33e0*/  REDG.E.ADD.F32.FTZ.RN.STRONG.GPU desc[UR12][R8.64], R39 ;  /* 0x00000027080079a6 */ /* 0x0001e4000c12f30c */
.L_x_3:
[----:B------:R-:W-:Y:S05]  /*33f0*/  BSYNC.RECONVERGENT B0 ;  /* 0x0000000000007941 */ /* 0x000fea0003800200 */
.L_x_2:
[----:B------:R-:W-:Y:S04]  /*3400*/  BSSY.RECONVERGENT B0, `(.L_x_4) ;  /* 0x0000008000007945 */ /* 0x000fe80003800200 */
[----:B------:R-:W-:Y:S05]  /*3410*/  @P2 BRA `(.L_x_5) ;  /* 0x0000000000182947 */ /* 0x000fea0003800000 */
[----:B0-----:R-:W0:Y:S01]  /*3420*/  LDS R39, [R43+0x10] ;  /* 0x000010002b277984 */ /* 0x001e220000000800 */
[----:B------:R-:W1:Y:S01]  /*3430*/  LDC.64 R8, c[0x0][0x3a0] ;  /* 0x0000e800ff087b82 */ /* 0x000e620000000a00 */
[----:B0-----:R-:W-:-:S05]  /*3440*/  IMAD R39, R39, UR11, R42 ;  /* 0x0000000b27277c24 */ /* 0x001fca000f8e022a */
[----:B------:R-:W-:-:S05]  /*3450*/  IADD3 R39, PT, PT, R39, -0x60, RZ ;  /* 0xffffffa027277810 */ /* 0x000fca0007ffe0ff */
[----:B-1----:R-:W-:-:S05]  /*3460*/  IMAD.WIDE R8, R39, 0x4, R8 ;  /* 0x0000000427087825 */ /* 0x002fca00078e0208 */
[----:B------:R1:W-:Y:S02]  /*3470*/  REDG.E.ADD.F32.FTZ.RN.STRONG.GPU desc[UR12][R8.64], R29 ;  /* 0x0000001d080079a6 */ /* 0x0003e4000c12f30c */
.L_x_5:
[----:B------:R-:W-:Y:S05]  /*3480*/  BSYNC.RECONVERGENT B0 ;  /* 0x0000000000007941 */ /* 0x000fea0003800200 */
.L_x_4:
[----:B------:R-:W-:Y:S04]  /*3490*/  BSSY.RECONVERGENT B0, `(.L_x_6) ;  /* 0x0000008000007945 */ /* 0x000fe80003800200 */
[----:B------:R-:W-:Y:S05]  /*34a0*/  @P3 BRA `(.L_x_7) ;  /* 0x0000000000183947 */ /* 0x000fea0003800000 */
[----:B-1----:R-:W1:Y:S01]  /*34b0*/  LDS R29, [R43+0x20] ;  /* 0x000020002b1d7984 */ /* 0x002e620000000800 */
[----:B0-----:R-:W0:Y:S01]  /*34c0*/  LDC.64 R8, c[0x0][0x3a0] ;  /* 0x0000e800ff087b82 */ /* 0x001e220000000a00 */
[----:B-1----:R-:W-:-:S05]  /*34d0*/  IMAD R29, R29, UR11, R42 ;  /* 0x0000000b1d1d7c24 */ /* 0x002fca000f8e022a */
[----:B------:R-:W-:-:S05]  /*34e0*/  IADD3 R29, PT, PT, R29, -0x60, RZ ;  /* 0xffffffa01d1d7810 */ /* 0x000fca0007ffe0ff */
[----:B0-----:R-:W-:-:S05]  /*34f0*/  IMAD.WIDE R8, R29, 0x4, R8 ;  /* 0x000000041d087825 */ /* 0x001fca00078e0208 */
[----:B------:R3:W-:Y:S02]  /*3500*/  REDG.E.ADD.F32.FTZ.RN.STRONG.GPU desc[UR12][R8.64], R25 ;  /* 0x00000019080079a6 */ /* 0x0007e4000c12f30c */
.L_x_7:
[----:B------:R-:W-:Y:S05]  /*3510*/  BSYNC.RECONVERGENT B0 ;  /* 0x0000000000007941 */ /* 0x000fea0003800200 */
.L_x_6:
[----:B------:R-:W-:Y:S04]  /*3520*/  BSSY.RECONVERGENT B0, `(.L_x_8) ;  /* 0x0000008000007945 */ /* 0x000fe80003800200 */
[----:B------:R-:W-:Y:S05]  /*3530*/  @P4 BRA `(.L_x_9) ;  /* 0x0000000000184947 */ /* 0x000fea0003800000 */
[----:B---3--:R-:W3:Y:S01]  /*3540*/  LDS R25, [R43+0x30] ;  /* 0x000030002b197984 */ /* 0x008ee20000000800 */
[----:B01----:R-:W0:Y:S01]  /*3550*/  LDC.64 R8, c[0x0][0x3a0] ;  /* 0x0000e800ff087b82 */ /* 0x003e220000000a00 */
[----:B---3--:R-:W-:-:S05]  /*3560*/  IMAD R25, R25, UR11, R42 ;  /* 0x0000000b19197c24 */ /* 0x008fca000f8e022a */
[----:B------:R-:W-:-:S05]  /*3570*/  IADD3 R25, PT, PT, R25, -0x60, RZ ;  /* 0xffffffa019197810 */ /* 0x000fca0007ffe0ff */
[----:B0-----:R-:W-:-:S05]  /*3580*/  IMAD.WIDE R8, R25, 0x4, R8 ;  /* 0x0000000419087825 */ /* 0x001fca00078e0208 */
[----:B------:R0:W-:Y:S02]  /*3590*/  REDG.E.ADD.F32.FTZ.RN.STRONG.GPU desc[UR12][R8.64], R35 ;  /* 0x00000023080079a6 */ /* 0x0001e4000c12f30c */
.L_x_9:
[----:B------:R-:W-:Y:S05]  /*35a0*/  BSYNC.RECONVERGENT B0 ;  /* 0x0000000000007941 */ /* 0x000fea0003800200 */
.L_x_8:
[----:B------:R-:W-:Y:S01]  /*35b0*/  BSSY.RECONVERGENT B0, `(.L_x_10) ;  /* 0x000000c000007945 */ /* 0x000fe20003800200 */
[C---:B--23--:R-:W-:Y:S01]  /*35c0*/  FFMA R25, R20.reuse, R11, R21 ;  /* 0x0000000b14197223 */ /* 0x04cfe20000000015 */
[C---:B------:R-:W-:Y:S01]  /*35d0*/  FFMA R49, R20.reuse, R31, R49 ;  /* 0x0000001f14317223 */ /* 0x040fe20000000031 */
[C---:B------:R-:W-:Y:S01]  /*35e0*/  FFMA R21, R20.reuse, R15, R22 ;  /* 0x0000000f14157223 */ /* 0x040fe20000000016 */
[----:B-1----:R-:W-:Y:S01]  /*35f0*/  FFMA R29, R20, R27, R50 ;  /* 0x0000001b141d7223 */ /* 0x002fe20000000032 */
[----:B------:R-:W-:Y:S06]  /*3600*/  @P1 BRA `(.L_x_11) ;  /* 0x0000000000181947 */ /* 0x000fec0003800000 */
[----:B0-----:R-:W0:Y:S01]  /*3610*/  LDS R35, [R43] ;  /* 0x000000002b237984 */ /* 0x001e220000000800 */
[----:B------:R-:W1:Y:S01]  /*3620*/  LDC.64 R8, c[0x0][0x3a0] ;  /* 0x0000e800ff087b82 */ /* 0x000e620000000a00 */
[----:B0-----:R-:W-:-:S05]  /*3630*/  IMAD R35, R35, UR11, R42 ;  /* 0x0000000b23237c24 */ /* 0x001fca000f8e022a */
[----:B------:R-:W-:-:S05]  /*3640*/  IADD3 R35, PT, PT, R35, -0x40, RZ ;  /* 0xffffffc023237810 */ /* 0x000fca0007ffe0ff */
[----:B-1----:R-:W-:-:S05]  /*3650*/  IMAD.WIDE R8, R35, 0x4, R8 ;  /* 0x0000000423087825 */ /* 0x002fca00078e0208 */
[----:B------:R1:W-:Y:S02]  /*3660*/  REDG.E.ADD.F32.FTZ.RN.STRONG.GPU desc[UR12][R8.64], R29 ;  /* 0x0000001d080079a6 */ /* 0x0003e4000c12f30c */
.L_x_11:
[----:B------:R-:W-:Y:S05]  /*3670*/  BSYNC.RECONVERGENT B0 ;  /* 0x0000000000007941 */ /* 0x000fea0003800200 */
.L_x_10:
        /* <DEDUP_REMOVED lines=8> */
.L_x_13:
[----:B------:R-:W-:Y:S05]  /*3700*/  BSYNC.RECONVERGENT B0 ;  /* 0x0000000000007941 */ /* 0x000fea0003800200 */
.L_x_12:
[----:B------:R-:W-:Y:S04]  /*3710*/  BSSY.RECONVERGENT B0, `(.L_x_14) ;  /* 0x0000008000007945 */ /* 0x000fe80003800200 */
[----:B------:R-:W-:Y:S05]  /*3720*/  @P3 BRA `(.L_x_15) ;  /* 0x0000000000183947 */ /* 0x000fea0003800000 */
[----:B-1----:R-:W1:Y:S01]  /*3730*/  LDS R29, [R43+0x20] ;  /* 0x000020002b1d7984 */ /* 0x002e620000000800 */
[----:B0-2---:R-:W0:Y:S01]  /*3740*/  LDC.64 R8, c[0x0][0x3a0] ;  /* 0x0000e800ff087b82 */ /* 0x005e220000000a00 */
[----:B-1----:R-:W-:-:S05]  /*3750*/  IMAD R29, R29, UR11, R42 ;  /* 0x0000000b1d1d7c24 */ /* 0x002fca000f8e022a */
[----:B------:R-:W-:-:S05]  /*3760*/  IADD3 R29, PT, PT, R29, -0x40, RZ ;  /* 0xffffffc01d1d7810 */ /* 0x000fca0007ffe0ff */
[----:B0-----:R-:W-:-:S05]  /*3770*/  IMAD.WIDE R8, R29, 0x4, R8 ;  /* 0x000000041d087825 */ /* 0x001fca00078e0208 */
[----:B------:R3:W-:Y:S02]  /*3780*/  REDG.E.ADD.F32.FTZ.RN.STRONG.GPU desc[UR12][R8.64], R25 ;  /* 0x00000019080079a6 */ /* 0x0007e4000c12f30c */
.L_x_15:
[----:B------:R-:W-:Y:S05]  /*3790*/  BSYNC.RECONVERGENT B0 ;  /* 0x0000000000007941 */ /* 0x000fea0003800200 */
.L_x_14:
[----:B------:R-:W-:Y:S04]  /*37a0*/  BSSY.RECONVERGENT B0, `(.L_x_16) ;  /* 0x0000008000007945 */ /* 0x000fe80003800200 */
[----:B------:R-:W-:Y:S05]  /*37b0*/  @P4 BRA `(.L_x_17) ;  /* 0x0000000000184947 */ /* 0x000fea0003800000 */
[----:B---3--:R-:W3:Y:S01]  /*37c0*/  LDS R25, [R43+0x30] ;  /* 0x000030002b197984 */ /* 0x008ee20000000800 */
[----:B012---:R-:W0:Y:S01]  /*37d0*/  LDC.64 R8, c[0x0][0x3a0] ;  /* 0x0000e800ff087b82 */ /* 0x007e220000000a00 */
[----:B---3--:R-:W-:-:S05]  /*37e0*/  IMAD R25, R25, UR11, R42 ;  /* 0x0000000b19197c24 */ /* 0x008fca000f8e022a */
[----:B------:R-:W-:-:S05]  /*37f0*/  IADD3 R25, PT, PT, R25, -0x40, RZ ;  /* 0xffffffc019197810 */ /* 0x000fca0007ffe0ff */
[----:B0-----:R-:W-:-:S05]  /*3800*/  IMAD.WIDE R8, R25, 0x4, R8 ;  /* 0x0000000419087825 */ /* 0x001fca00078e0208 */
[----:B------:R0:W-:Y:S02]  /*3810*/  REDG.E.ADD.F32.FTZ.RN.STRONG.GPU desc[UR12][R8.64], R21 ;  /* 0x00000015080079a6 */ /* 0x0001e4000c12f30c */
.L_x_17:
[----:B------:R-:W-:Y:S05]  /*3820*/  BSYNC.RECONVERGENT B0 ;  /* 0x0000000000007941 */ /* 0x000fea0003800200 */
.L_x_16:
[----:B------:R-:W-:Y:S01]  /*3830*/  BSSY.RECONVERGENT B0, `(.L_x_18) ;  /* 0x000000c000007945 */ /* 0x000fe20003800200 */
[C---:B------:R-:W-:Y:S01]  /*3840*/  FFMA R37, R17.reuse, R31, R37 ;  /* 0x0000001f11257223 */ /* 0x040fe20000000025 */
[C---:B------:R-:W-:Y:S01]  /*3850*/  FFMA R33, R17.reuse, R11, R33 ;  /* 0x0000000b11217223 */ /* 0x040fe20000000021 */
[C---:B0-----:R-:W-:Y:S01]  /*3860*/  FFMA R21, R17.reuse, R15, R34 ;  /* 0x0000000f11157223 */ /* 0x041fe20000000022 */
[----:B------:R-:W-:Y:S01]  /*3870*/  FFMA R23, R17, R27, R23 ;  /* 0x0000001b11177223 */ /* 0x000fe20000000017 */
[----:B------:R-:W-:Y:S06]  /*3880*/  @P1 BRA `(.L_x_19) ;  /* 0x0000000000181947 */ /* 0x000fec0003800000 */
[----:B------:R-:W0:Y:S01]  /*3890*/  LDS R17, [R43] ;  /* 0x000000002b117984 */ /* 0x000e220000000800 */
[----:B-123--:R-:W1:Y:S01]  /*38a0*/  LDC.64 R8, c[0x0][0x3a0] ;  /* 0x0000e800ff087b82 */ /* 0x00ee620000000a00 */
[----:B0-----:R-:W-:-:S05]  /*38b0*/  IMAD R17, R17, UR11, R42 ;  /* 0x0000000b11117c24 */ /* 0x001fca000f8e022a */
[----:B------:R-:W-:-:S05]  /*38c0*/  IADD3 R17, PT, PT, R17, -0x20, RZ ;  /* 0xffffffe011117810 */ /* 0x000fca0007ffe0ff */
[----:B-1----:R-:W-:-:S05]  /*38d0*/  IMAD.WIDE R8, R17, 0x4, R8 ;  /* 0x0000000411087825 */ /* 0x002fca00078e0208 */
[----:B------:R0:W-:Y:S02]  /*38e0*/  REDG.E.ADD.F32.FTZ.RN.STRONG.GPU desc[UR12][R8.64], R23 ;  /* 0x00000017080079a6 */ /* 0x0001e4000c12f30c */
.L_x_19:
[----:B------:R-:W-:Y:S05]  /*38f0*/  BSYNC.RECONVERGENT B0 ;  /* 0x0000000000007941 */ /* 0x000fea0003800200 */
.L_x_18:
[----:B------:R-:W-:Y:S04]  /*3900*/  BSSY.RECONVERGENT B0, `(.L_x_20) ;  /* 0x0000008000007945 */ /* 0x000fe80003800200 */
[----:B------:R-:W-:Y:S05]  /*3910*/  @P2 BRA `(.L_x_21) ;  /* 0x0000000000182947 */ /* 0x000fea0003800000 */
[----:B------:R-:W5:Y:S01]  /*3920*/  LDS R17, [R43+0x10] ;  /* 0x000010002b117984 */ /* 0x000f620000000800 */
[----:B0123--:R-:W0:Y:S01]  /*3930*/  LDC.64 R8, c[0x0][0x3a0] ;  /* 0x0000e800ff087b82 */ /* 0x00fe220000000a00 */
[----:B-----5:R-:W-:-:S05]  /*3940*/  IMAD R17, R17, UR11, R42 ;  /* 0x0000000b11117c24 */ /* 0x020fca000f8e022a */
[----:B------:R-:W-:-:S05]  /*3950*/  IADD3 R17, PT, PT, R17, -0x20, RZ ;  /* 0xffffffe011117810 */ /* 0x000fca0007ffe0ff */
[----:B0-----:R-:W-:-:S05]  /*3960*/  IMAD.WIDE R8, R17, 0x4, R8 ;  /* 0x0000000411087825 */ /* 0x001fca00078e0208 */
[----:B------:R0:W-:Y:S02]  /*3970*/  REDG.E.ADD.F32.FTZ.RN.STRONG.GPU desc[UR12][R8.64], R37 ;  /* 0x00000025080079a6 */ /* 0x0001e4000c12f30c */
.L_x_21:
[----:B------:R-:W-:Y:S05]  /*3980*/  BSYNC.RECONVERGENT B0 ;  /* 0x0000000000007941 */ /* 0x000fea0003800200 */
.L_x_20:
        /* <DEDUP_REMOVED lines=8> */
.L_x_23:
[----:B------:R-:W-:Y:S05]  /*3a10*/  BSYNC.RECONVERGENT B0 ;  /* 0x0000000000007941 */ /* 0x000fea0003800200 */
.L_x_22:
        /* <DEDUP_REMOVED lines=8> */
.L_x_25:
[----:B------:R-:W-:Y:S05]  /*3aa0*/  BSYNC.RECONVERGENT B0 ;  /* 0x0000000000007941 */ /* 0x000fea0003800200 */
.L_x_24:
[----:B------:R-:W-:Y:S01]  /*3ab0*/  BSSY.RECONVERGENT B0, `(.L_x_26) ;  /* 0x000000a000007945 */ /* 0x000fe20003800200 */
[C---:B----4-:R-:W-:Y:S01]  /*3ac0*/  FFMA R31, R16.reuse, R31, R28 ;  /* 0x0000001f101f7223 */ /* 0x050fe2000000001c */
[C---:B------:R-:W-:Y:S01]  /*3ad0*/  FFMA R19, R16.reuse, R11, R19 ;  /* 0x0000000b10137223 */ /* 0x040fe20000000013 */
[----:B------:R-:W-:Y:S01]  /*3ae0*/  FFMA R51, R16, R27, R51 ;  /* 0x0000001b10337223 */ /* 0x000fe20000000033 */
[----:B------:R-:W-:Y:S06]  /*3af0*/  @P1 BRA `(.L_x_27) ;  /* 0x0000000000141947 */ /* 0x000fec0003800000 */
[----:B------:R-:W4:Y:S01]  /*3b00*/  LDS R11, [R43] ;  /* 0x000000002b0b7984 */ /* 0x000f220000000800 */
[----:B0123--:R-:W0:Y:S01]  /*3b10*/  LDC.64 R8, c[0x0][0x3a0] ;  /* 0x0000e800ff087b82 */ /* 0x00fe220000000a00 */
[----:B----4-:R-:W-:-:S04]  /*3b20*/  IMAD R11, R11, UR11, R42 ;  /* 0x0000000b0b0b7c24 */ /* 0x010fc8000f8e022a */
[----:B0-----:R-:W-:-:S05]  /*3b30*/  IMAD.WIDE R8, R11, 0x4, R8 ;  /* 0x000000040b087825 */ /* 0x001fca00078e0208 */
[----:B------:R4:W-:Y:S02]  /*3b40*/  REDG.E.ADD.F32.FTZ.RN.STRONG.GPU desc[UR12][R8.64], R51 ;  /* 0x00000033080079a6 */ /* 0x0009e4000c12f30c */
.L_x_27:
[----:B------:R-:W-:Y:S05]  /*3b50*/  BSYNC.RECONVERGENT B0 ;  /* 0x0000000000007941 */ /* 0x000fea0003800200 */
.L_x_26:
[----:B------:R-:W-:Y:S04]  /*3b60*/  BSSY.RECONVERGENT B0, `(.L_x_28) ;  /* 0x0000006000007945 */ /* 0x000fe80003800200 */
[----:B------:R-:W-:Y:S05]  /*3b70*/  @P2 BRA `(.L_x_29) ;  /* 0x0000000000102947 */ /* 0x000fea0003800000 */
[----:B01234-:R-:W0:Y:S02]  /*3b80*/  LDS R9, [R43+0x10] ;  /* 0x000010002b097984 */ /* 0x01fe240000000800 */
[----:B0-----:R-:W-:-:S04]  /*3b90*/  IMAD R9, R9, UR11, R42 ;  /* 0x0000000b09097c24 */ /* 0x001fc8000f8e022a */
[----:B------:R-:W-:-:S05]  /*3ba0*/  IMAD.WIDE R8, R9, 0x4, R12 ;  /* 0x0000000409087825 */ /* 0x000fca00078e020c */
[----:B------:R0:W-:Y:S02]  /*3bb0*/  REDG.E.ADD.F32.FTZ.RN.STRONG.GPU desc[UR12][R8.64], R31 ;  /* 0x0000001f080079a6 */ /* 0x0001e4000c12f30c */
.L_x_29:
[----:B------:R-:W-:Y:S05]  /*3bc0*/  BSYNC.RECONVERGENT B0 ;  /* 0x0000000000007941 */ /* 0x000fea0003800200 */
.L_x_28:
[----:B------:R-:W-:Y:S04]  /*3bd0*/  BSSY.RECONVERGENT B0, `(.L_x_30) ;  /* 0x0000006000007945 */ /* 0x000fe80003800200 */
[----:B------:R-:W-:Y:S05]  /*3be0*/  @P3 BRA `(.L_x_31) ;  /* 0x0000000000103947 */ /* 0x000fea0003800000 */
[----:B01234-:R-:W0:Y:S02]  /*3bf0*/  LDS R9, [R43+0x20] ;  /* 0x000020002b097984 */ /* 0x01fe240000000800 */
[----:B0-----:R-:W-:-:S04]  /*3c00*/  IMAD R9, R9, UR11, R42 ;  /* 0x0000000b09097c24 */ /* 0x001fc8000f8e022a */
[----:B------:R-:W-:-:S05]  /*3c10*/  IMAD.WIDE R8, R9, 0x4, R12 ;  /* 0x0000000409087825 */ /* 0x000fca00078e020c */
[----:B------:R0:W-:Y:S02]  /*3c20*/  REDG.E.ADD.F32.FTZ.RN.STRONG.GPU desc[UR12][R8.64], R19 ;  /* 0x00000013080079a6 */ /* 0x0001e4000c12f30c */
.L_x_31:
[----:B------:R-:W-:Y:S05]  /*3c30*/  BSYNC.RECONVERGENT B0 ;  /* 0x0000000000007941 */ /* 0x000fea0003800200 */
.L_x_30:
[----:B------:R-:W-:Y:S01]  /*3c40*/  BSSY.RECONVERGENT B0, `(.L_x_32) ;  /* 0x0000007000007945 */ /* 0x000fe20003800200 */
[----:B------:R-:W-:-:S03]  /*3c50*/  FFMA R15, R16, R15, R38 ;  /* 0x0000000f100f7223 */ /* 0x000fc60000000026 */
[----:B------:R-:W-:Y:S05]  /*3c60*/  @P4 BRA `(.L_x_33) ;  /* 0x0000000000104947 */ /* 0x000fea0003800000 */
[----:B01234-:R-:W0:Y:S02]  /*3c70*/  LDS R9, [R43+0x30] ;  /* 0x000030002b097984 */ /* 0x01fe240000000800 */
[----:B0-----:R-:W-:-:S04]  /*3c80*/  IMAD R9, R9, UR11, R42 ;  /* 0x0000000b09097c24 */ /* 0x001fc8000f8e022a */
[----:B------:R-:W-:-:S05]  /*3c90*/  IMAD.WIDE R12, R9, 0x4, R12 ;  /* 0x00000004090c7825 */ /* 0x000fca00078e020c */
[----:B------:R0:W-:Y:S02]  /*3ca0*/  REDG.E.ADD.F32.FTZ.RN.STRONG.GPU desc[UR12][R12.64], R15 ;  /* 0x0000000f0c0079a6 */ /* 0x0001e4000c12f30c */
.L_x_33:
[----:B------:R-:W-:Y:S05]  /*3cb0*/  BSYNC.RECONVERGENT B0 ;  /* 0x0000000000007941 */ /* 0x000fea0003800200 */
.L_x_32:
[----:B01234-:R-:W0:Y:S01]  /*3cc0*/  LDC R8, c[0x0][0x3ac] ;  /* 0x0000eb00ff087b82 */ /* 0x01fe220000000800 */
[----:B------:R-:W-:Y:S01]  /*3cd0*/  UIADD3 UR6, UPT, UPT, UR6, 0x1, URZ ;  /* 0x0000000106067890 */ /* 0x000fe2000fffe0ff */
[----:B------:R-:W-:-:S03]  /*3ce0*/  IADD3 R42, PT, PT, R42, 0x80, RZ ;  /* 0x000000802a2a7810 */ /* 0x000fc60007ffe0ff */
[----:B------:R-:W-:Y:S01]  /*3cf0*/  UISETP.NE.AND UP0, UPT, UR6, URZ, UPT ;  /* 0x000000ff0600728c */ /* 0x000fe2000bf05270 */
[C---:B0-----:R-:W-:Y:S02]  /*3d00*/  LEA R41, R8.reuse, R41, 0x7 ;  /* 0x0000002908297211 */ /* 0x041fe400078e38ff */
[C---:B------:R-:W-:Y:S02]  /*3d10*/  LEA R40, R8.reuse, R40, 0x7 ;  /* 0x0000002808287211 */ /* 0x040fe400078e38ff */
[C---:B------:R-:W-:Y:S02]  /*3d20*/  LEA R7, R8.reuse, R7, 0x7 ;  /* 0x0000000708077211 */ /* 0x040fe400078e38ff */
[C---:B------:R-:W-:Y:S02]  /*3d30*/  LEA R2, R8.reuse, R2, 0x7 ;  /* 0x0000000208027211 */ /* 0x040fe400078e38ff */
[C---:B------:R-:W-:Y:S02]  /*3d40*/  LEA R3, R8.reuse, R3, 0x7 ;  /* 0x0000000308037211 */ /* 0x040fe400078e38ff */
[----:B------:R-:W-:-:S02]  /*3d50*/  LEA R4, R8, R4, 0x7 ;  /* 0x0000000408047211 */ /* 0x000fc400078e38ff */
[C---:B------:R-:W-:Y:S02]  /*3d60*/  LEA R5, R8.reuse, R5, 0x7 ;  /* 0x0000000508057211 */ /* 0x040fe400078e38ff */
[----:B------:R-:W-:Y:S01]  /*3d70*/  LEA R6, R8, R6, 0x7 ;  /* 0x0000000608067211 */ /* 0x000fe200078e38ff */
[----:B------:R-:W-:Y:S06]  /*3d80*/  BRA.U UP0, `(.L_x_34) ;  /* 0xffffffc900007547 */ /* 0x000fec000b83ffff */
[----:B------:R-:W-:Y:S05]  /*3d90*/  EXIT ;  /* 0x000000000000794d */ /* 0x000fea0003800000 */
.L_x_35:
[----:B------:R-:W-:-:S00]  /*3da0*/  BRA `(.L_x_35) ;  /* 0xfffffffc00fc7947 */ /* 0x000fc0000383ffff */
[----:B------:R-:W-:-:S00]  /*3db0*/  NOP ;  /* 0x0000000000007918 */ /* 0x000fc00000000000 */
        /* <DEDUP_REMOVED lines=12> */
.L_x_36:


//--------------------- .nv.shared._Z24BLOCK_SPARSE_NT_CONDENSEILi16ELi32ELi128ELi4ELi4ELi4EEvPfS0_PiS1_S0_iii --------------------------
	.section	.nv.shared._Z24BLOCK_SPARSE_NT_CONDENSEILi16ELi32ELi128ELi4ELi4ELi4EEvPfS0_PiS1_S0_iii,"aw",@nobits
	.sectionflags	@""
	.align	4
.nv.shared._Z24BLOCK_SPARSE_NT_CONDENSEILi16ELi32ELi128ELi4ELi4ELi4EEvPfS0_PiS1_S0_iii:
	.zero		20096


//--------------------- .nv.shared.reserved.0     --------------------------
	.section	.nv.shared.reserved.0,"aw",@nobits
	.weak		__nv_reservedSMEM_offset_0_alias
	.size		__nv_reservedSMEM_offset_0_alias, 0, 64
	.other		__nv_reservedSMEM_offset_0_alias,@"STO_CUDA_RESERVED_SHARED STV_DEFAULT"
__nv_reservedSMEM_offset_0_alias:
	.zero		0
	.zero		64


//--------------------- .nv.constant0._Z24BLOCK_SPARSE_NT_CONDENSEILi16ELi32ELi128ELi4ELi4ELi4EEvPfS0_PiS1_S0_iii --------------------------
	.section	.nv.constant0._Z24BLOCK_SPARSE_NT_CONDENSEILi16ELi32ELi128ELi4ELi4ELi4EEvPfS0_PiS1_S0_iii,"a",@progbits
	.sectionflags	@""
	.align	4
.nv.constant0._Z24BLOCK_SPARSE_NT_CONDENSEILi16ELi32ELi128ELi4ELi4ELi4EEvPfS0_PiS1_S0_iii:
	.zero		948


//--------------------- SYMBOLS --------------------------

	.type		.nv.reservedSmem.offset0,@object
	.size		.nv.reservedSmem.offset0,0x4
	.type		.nv.reservedSmem.cap,@object
	.size		.nv.reservedSmem.cap,0x4
